//
// Generated by NVIDIA NVVM Compiler
//
// Compiler Build ID: CL-36424714
// Cuda compilation tools, release 13.0, V13.0.88
// Based on NVVM 20.0.0
//

.version 9.0
.target sm_100
.address_size 64

	// .globl	_Z7processPfS_S_i
.extern .func  (.param .b32 func_retval0) vprintf
(
	.param .b64 vprintf_param_0,
	.param .b64 vprintf_param_1
)
;
.global .align 1 .b8 $str[5] = {37, 102, 44, 10};

.visible .entry _Z7processPfS_S_i(
	.param .u64 .ptr .align 1 _Z7processPfS_S_i_param_0,
	.param .u64 .ptr .align 1 _Z7processPfS_S_i_param_1,
	.param .u64 .ptr .align 1 _Z7processPfS_S_i_param_2,
	.param .u32 _Z7processPfS_S_i_param_3
)
{
	.local .align 8 .b8 	__local_depot0[8];
	.reg .b64 	%SP;
	.reg .b64 	%SPL;
	.reg .pred 	%p<36>;
	.reg .b32 	%r<55>;
	.reg .b32 	%f<88>;
	.reg .b64 	%rd<52>;
	.reg .b64 	%fd<22>;

	mov.u64 	%SPL, __local_depot0;
	cvta.local.u64 	%SP, %SPL;
	ld.param.u64 	%rd14, [_Z7processPfS_S_i_param_0];
	ld.param.u64 	%rd15, [_Z7processPfS_S_i_param_1];
	ld.param.u64 	%rd16, [_Z7processPfS_S_i_param_2];
	ld.param.u32 	%r8, [_Z7processPfS_S_i_param_3];
	add.u64 	%rd17, %SP, 0;
	add.u64 	%rd1, %SPL, 0;
	mov.u32 	%r1, %tid.x;
	and.b32  	%r2, %r1, 1020;
	setp.lt.s32 	%p1, %r8, 1;
	@%p1 bra 	$L__BB0_47;
	shr.u32 	%r4, %r1, 2;
	cvta.to.global.u64 	%rd50, %rd15;
	cvta.to.global.u64 	%rd49, %rd14;
	cvta.to.global.u64 	%rd51, %rd16;
	setp.eq.s32 	%p2, %r8, 1;
	@%p2 bra 	$L__BB0_32;
	and.b32  	%r9, %r8, 2147483646;
	neg.s32 	%r54, %r9;
	mul.wide.u32 	%rd18, %r1, 4;
	mov.u64 	%rd46, %rd49;
	mov.u64 	%rd47, %rd50;
$L__BB0_3:
	mov.u64 	%rd50, %rd51;
	mov.u64 	%rd49, %rd47;
	mov.u64 	%rd51, %rd46;
	add.s64 	%rd8, %rd49, %rd18;
	add.s64 	%rd9, %rd50, %rd18;
	add.s64 	%rd10, %rd51, %rd18;
	setp.gt.u32 	%p3, %r1, 9;
	@%p3 bra 	$L__BB0_5;
	mov.b32 	%r11, 1;
	shl.b32 	%r12, %r11, %r1;
	and.b32  	%r13, %r12, 608;
	setp.ne.s32 	%p4, %r13, 0;
	@%p4 bra 	$L__BB0_6;
$L__BB0_5:
	setp.ne.s32 	%p5, %r1, 10;
	@%p5 bra 	$L__BB0_7;
$L__BB0_6:
	ld.global.f32 	%f1, [%rd8+-16];
	ld.global.f32 	%f2, [%rd8+16];
	add.f32 	%f3, %f1, %f2;
	ld.global.f32 	%f4, [%rd8+-4];
	add.f32 	%f5, %f3, %f4;
	ld.global.f32 	%f6, [%rd8+4];
	add.f32 	%f7, %f5, %f6;
	ld.global.f32 	%f8, [%rd8];
	ld.global.f32 	%f9, [%rd9];
	fma.rn.f32 	%f10, %f8, 0fC0800000, %f7;
	cvt.f64.f32 	%fd1, %f10;
	add.f32 	%f11, %f8, %f8;
	cvt.f64.f32 	%fd2, %f11;
	fma.rn.f64 	%fd3, %fd1, 0d3FE0000000000000, %fd2;
	cvt.f64.f32 	%fd4, %f9;
	fma.rn.f64 	%fd5, %fd4, 0dBFEFFE5C91D14E3C, %fd3;
	div.rn.f64 	%fd6, %fd5, 0d3FF000D1B71758E2;
	cvt.rn.f32.f64 	%f12, %fd6;
	st.global.f32 	[%rd10], %f12;
$L__BB0_7:
	bar.sync 	0;
	setp.gt.u32 	%p6, %r1, 13;
	@%p6 bra 	$L__BB0_9;
	mov.b32 	%r15, 1;
	shl.b32 	%r16, %r15, %r1;
	and.b32  	%r17, %r16, 10646;
	setp.ne.s32 	%p7, %r17, 0;
	@%p7 bra 	$L__BB0_10;
$L__BB0_9:
	setp.ne.s32 	%p8, %r1, 14;
	@%p8 bra 	$L__BB0_11;
$L__BB0_10:
	mul.wide.u32 	%rd19, %r4, 4;
	add.s64 	%rd20, %rd51, %rd19;
	ld.global.f32 	%f13, [%rd20+16];
	mul.f32 	%f14, %f13, 0f3F400000;
	st.global.f32 	[%rd20], %f14;
	ld.global.f32 	%f15, [%rd20+32];
	mul.f32 	%f16, %f15, 0f3F400000;
	st.global.f32 	[%rd20+48], %f16;
	mul.wide.u32 	%rd21, %r2, 4;
	add.s64 	%rd22, %rd51, %rd21;
	ld.global.f32 	%f17, [%rd22+4];
	mul.f32 	%f18, %f17, 0f3F400000;
	st.global.f32 	[%rd22], %f18;
	ld.global.f32 	%f19, [%rd22+8];
	mul.f32 	%f20, %f19, 0f3F400000;
	st.global.f32 	[%rd22+12], %f20;
$L__BB0_11:
	bar.sync 	0;
	setp.gt.u32 	%p9, %r1, 12;
	@%p9 bra 	$L__BB0_13;
	mov.b32 	%r19, 1;
	shl.b32 	%r20, %r19, %r1;
	and.b32  	%r21, %r20, 4105;
	setp.ne.s32 	%p10, %r21, 0;
	@%p10 bra 	$L__BB0_14;
$L__BB0_13:
	setp.ne.s32 	%p11, %r1, 15;
	@%p11 bra 	$L__BB0_15;
$L__BB0_14:
	ld.global.f32 	%f21, [%rd51+16];
	mul.f32 	%f22, %f21, 0f3F400000;
	st.global.f32 	[%rd51], %f22;
	ld.global.f32 	%f23, [%rd51+32];
	mul.f32 	%f24, %f23, 0f3F400000;
	st.global.f32 	[%rd51+48], %f24;
	ld.global.f32 	%f25, [%rd51+8];
	mul.f32 	%f26, %f25, 0f3F400000;
	st.global.f32 	[%rd51+12], %f26;
	ld.global.f32 	%f27, [%rd51+56];
	mul.f32 	%f28, %f27, 0f3F400000;
	st.global.f32 	[%rd51+60], %f28;
$L__BB0_15:
	setp.ne.s32 	%p12, %r1, 10;
	@%p12 bra 	$L__BB0_17;
	ld.global.f32 	%f29, [%rd51+40];
	cvt.f64.f32 	%fd7, %f29;
	st.local.f64 	[%rd1], %fd7;
	mov.u64 	%rd23, $str;
	cvta.global.u64 	%rd24, %rd23;
	{ // callseq 0, 0
	.param .b64 param0;
	st.param.b64 	[param0], %rd24;
	.param .b64 param1;
	st.param.b64 	[param1], %rd17;
	.param .b32 retval0;
	call.uni (retval0), 
	vprintf, 
	(
	param0, 
	param1
	);
	ld.param.b32 	%r22, [retval0];
	} // callseq 0
$L__BB0_17:
	setp.gt.u32 	%p13, %r1, 9;
	@%p13 bra 	$L__BB0_19;
	mov.b32 	%r25, 1;
	shl.b32 	%r26, %r25, %r1;
	and.b32  	%r27, %r26, 608;
	setp.ne.s32 	%p14, %r27, 0;
	@%p14 bra 	$L__BB0_20;
$L__BB0_19:
	setp.ne.s32 	%p15, %r1, 10;
	@%p15 bra 	$L__BB0_21;
$L__BB0_20:
	ld.global.f32 	%f30, [%rd10+-16];
	ld.global.f32 	%f31, [%rd10+16];
	add.f32 	%f32, %f30, %f31;
	ld.global.f32 	%f33, [%rd10+-4];
	add.f32 	%f34, %f32, %f33;
	ld.global.f32 	%f35, [%rd10+4];
	add.f32 	%f36, %f34, %f35;
	ld.global.f32 	%f37, [%rd10];
	ld.global.f32 	%f38, [%rd8];
	fma.rn.f32 	%f39, %f37, 0fC0800000, %f36;
	cvt.f64.f32 	%fd8, %f39;
	add.f32 	%f40, %f37, %f37;
	cvt.f64.f32 	%fd9, %f40;
	fma.rn.f64 	%fd10, %fd8, 0d3FE0000000000000, %fd9;
	cvt.f64.f32 	%fd11, %f38;
	fma.rn.f64 	%fd12, %fd11, 0dBFEFFE5C91D14E3C, %fd10;
	div.rn.f64 	%fd13, %fd12, 0d3FF000D1B71758E2;
	cvt.rn.f32.f64 	%f41, %fd13;
	st.global.f32 	[%rd9], %f41;
$L__BB0_21:
	bar.sync 	0;
	setp.gt.u32 	%p16, %r1, 13;
	@%p16 bra 	$L__BB0_23;
	mov.b32 	%r29, 1;
	shl.b32 	%r30, %r29, %r1;
	and.b32  	%r31, %r30, 10646;
	setp.ne.s32 	%p17, %r31, 0;
	@%p17 bra 	$L__BB0_24;
$L__BB0_23:
	setp.ne.s32 	%p18, %r1, 14;
	@%p18 bra 	$L__BB0_25;
$L__BB0_24:
	mul.wide.u32 	%rd26, %r4, 4;
	add.s64 	%rd27, %rd50, %rd26;
	ld.global.f32 	%f42, [%rd27+16];
	mul.f32 	%f43, %f42, 0f3F400000;
	st.global.f32 	[%rd27], %f43;
	ld.global.f32 	%f44, [%rd27+32];
	mul.f32 	%f45, %f44, 0f3F400000;
	st.global.f32 	[%rd27+48], %f45;
	mul.wide.u32 	%rd28, %r2, 4;
	add.s64 	%rd29, %rd50, %rd28;
	ld.global.f32 	%f46, [%rd29+4];
	mul.f32 	%f47, %f46, 0f3F400000;
	st.global.f32 	[%rd29], %f47;
	ld.global.f32 	%f48, [%rd29+8];
	mul.f32 	%f49, %f48, 0f3F400000;
	st.global.f32 	[%rd29+12], %f49;
$L__BB0_25:
	bar.sync 	0;
	setp.gt.u32 	%p19, %r1, 12;
	@%p19 bra 	$L__BB0_27;
	mov.b32 	%r33, 1;
	shl.b32 	%r34, %r33, %r1;
	and.b32  	%r35, %r34, 4105;
	setp.ne.s32 	%p20, %r35, 0;
	@%p20 bra 	$L__BB0_28;
$L__BB0_27:
	setp.ne.s32 	%p21, %r1, 15;
	@%p21 bra 	$L__BB0_29;
$L__BB0_28:
	ld.global.f32 	%f50, [%rd50+16];
	mul.f32 	%f51, %f50, 0f3F400000;
	st.global.f32 	[%rd50], %f51;
	ld.global.f32 	%f52, [%rd50+32];
	mul.f32 	%f53, %f52, 0f3F400000;
	st.global.f32 	[%rd50+48], %f53;
	ld.global.f32 	%f54, [%rd50+8];
	mul.f32 	%f55, %f54, 0f3F400000;
	st.global.f32 	[%rd50+12], %f55;
	ld.global.f32 	%f56, [%rd50+56];
	mul.f32 	%f57, %f56, 0f3F400000;
	st.global.f32 	[%rd50+60], %f57;
$L__BB0_29:
	setp.ne.s32 	%p22, %r1, 10;
	@%p22 bra 	$L__BB0_31;
	ld.global.f32 	%f58, [%rd50+40];
	cvt.f64.f32 	%fd14, %f58;
	st.local.f64 	[%rd1], %fd14;
	mov.u64 	%rd30, $str;
	cvta.global.u64 	%rd31, %rd30;
	{ // callseq 1, 0
	.param .b64 param0;
	st.param.b64 	[param0], %rd31;
	.param .b64 param1;
	st.param.b64 	[param1], %rd17;
	.param .b32 retval0;
	call.uni (retval0), 
	vprintf, 
	(
	param0, 
	param1
	);
	ld.param.b32 	%r36, [retval0];
	} // callseq 1
$L__BB0_31:
	add.s32 	%r54, %r54, 2;
	setp.ne.s32 	%p23, %r54, 0;
	mov.u64 	%rd46, %rd49;
	mov.u64 	%rd47, %rd50;
	@%p23 bra 	$L__BB0_3;
$L__BB0_32:
	and.b32  	%r38, %r8, 1;
	setp.eq.b32 	%p24, %r38, 1;
	not.pred 	%p25, %p24;
	@%p25 bra 	$L__BB0_47;
	setp.gt.u32 	%p26, %r1, 9;
	@%p26 bra 	$L__BB0_35;
	mov.b32 	%r40, 1;
	shl.b32 	%r41, %r40, %r1;
	and.b32  	%r42, %r41, 608;
	setp.ne.s32 	%p27, %r42, 0;
	@%p27 bra 	$L__BB0_36;
$L__BB0_35:
	setp.ne.s32 	%p28, %r1, 10;
	@%p28 bra 	$L__BB0_37;
$L__BB0_36:
	add.s32 	%r43, %r1, 4;
	mul.wide.u32 	%rd33, %r1, 4;
	add.s64 	%rd34, %rd50, %rd33;
	ld.global.f32 	%f59, [%rd34+-16];
	mul.wide.u32 	%rd35, %r43, 4;
	add.s64 	%rd36, %rd50, %rd35;
	ld.global.f32 	%f60, [%rd36];
	add.f32 	%f61, %f59, %f60;
	ld.global.f32 	%f62, [%rd34+-4];
	add.f32 	%f63, %f61, %f62;
	ld.global.f32 	%f64, [%rd34+4];
	add.f32 	%f65, %f63, %f64;
	ld.global.f32 	%f66, [%rd34];
	add.s64 	%rd37, %rd51, %rd33;
	ld.global.f32 	%f67, [%rd37];
	fma.rn.f32 	%f68, %f66, 0fC0800000, %f65;
	cvt.f64.f32 	%fd15, %f68;
	add.f32 	%f69, %f66, %f66;
	cvt.f64.f32 	%fd16, %f69;
	fma.rn.f64 	%fd17, %fd15, 0d3FE0000000000000, %fd16;
	cvt.f64.f32 	%fd18, %f67;
	fma.rn.f64 	%fd19, %fd18, 0dBFEFFE5C91D14E3C, %fd17;
	div.rn.f64 	%fd20, %fd19, 0d3FF000D1B71758E2;
	cvt.rn.f32.f64 	%f70, %fd20;
	add.s64 	%rd38, %rd49, %rd33;
	st.global.f32 	[%rd38], %f70;
$L__BB0_37:
	bar.sync 	0;
	setp.gt.u32 	%p29, %r1, 13;
	@%p29 bra 	$L__BB0_39;
	mov.b32 	%r45, 1;
	shl.b32 	%r46, %r45, %r1;
	and.b32  	%r47, %r46, 10646;
	setp.ne.s32 	%p30, %r47, 0;
	@%p30 bra 	$L__BB0_40;
$L__BB0_39:
	setp.ne.s32 	%p31, %r1, 14;
	@%p31 bra 	$L__BB0_41;
$L__BB0_40:
	mul.wide.u32 	%rd39, %r4, 4;
	add.s64 	%rd40, %rd49, %rd39;
	ld.global.f32 	%f71, [%rd40+16];
	mul.f32 	%f72, %f71, 0f3F400000;
	st.global.f32 	[%rd40], %f72;
	ld.global.f32 	%f73, [%rd40+32];
	mul.f32 	%f74, %f73, 0f3F400000;
	st.global.f32 	[%rd40+48], %f74;
	mul.wide.u32 	%rd41, %r2, 4;
	add.s64 	%rd42, %rd49, %rd41;
	ld.global.f32 	%f75, [%rd42+4];
	mul.f32 	%f76, %f75, 0f3F400000;
	st.global.f32 	[%rd42], %f76;
	ld.global.f32 	%f77, [%rd42+8];
	mul.f32 	%f78, %f77, 0f3F400000;
	st.global.f32 	[%rd42+12], %f78;
$L__BB0_41:
	bar.sync 	0;
	setp.gt.u32 	%p32, %r1, 12;
	@%p32 bra 	$L__BB0_43;
	mov.b32 	%r49, 1;
	shl.b32 	%r50, %r49, %r1;
	and.b32  	%r51, %r50, 4105;
	setp.ne.s32 	%p33, %r51, 0;
	@%p33 bra 	$L__BB0_44;
$L__BB0_43:
	setp.ne.s32 	%p34, %r1, 15;
	@%p34 bra 	$L__BB0_45;
$L__BB0_44:
	ld.global.f32 	%f79, [%rd49+16];
	mul.f32 	%f80, %f79, 0f3F400000;
	st.global.f32 	[%rd49], %f80;
	ld.global.f32 	%f81, [%rd49+32];
	mul.f32 	%f82, %f81, 0f3F400000;
	st.global.f32 	[%rd49+48], %f82;
	ld.global.f32 	%f83, [%rd49+8];
	mul.f32 	%f84, %f83, 0f3F400000;
	st.global.f32 	[%rd49+12], %f84;
	ld.global.f32 	%f85, [%rd49+56];
	mul.f32 	%f86, %f85, 0f3F400000;
	st.global.f32 	[%rd49+60], %f86;
$L__BB0_45:
	setp.ne.s32 	%p35, %r1, 10;
	@%p35 bra 	$L__BB0_47;
	ld.global.f32 	%f87, [%rd49+40];
	cvt.f64.f32 	%fd21, %f87;
	st.local.f64 	[%rd1], %fd21;
	mov.u64 	%rd43, $str;
	cvta.global.u64 	%rd44, %rd43;
	{ // callseq 2, 0
	.param .b64 param0;
	st.param.b64 	[param0], %rd44;
	.param .b64 param1;
	st.param.b64 	[param1], %rd17;
	.param .b32 retval0;
	call.uni (retval0), 
	vprintf, 
	(
	param0, 
	param1
	);
	ld.param.b32 	%r52, [retval0];
	} // callseq 2
$L__BB0_47:
	ret;

}


// ===== COMPILED SASS (sm_100) =====

	.target	sm_100

	.elftype	@"ET_EXEC"


//--------------------- .note.nv.tkinfo           --------------------------
	.section	.note.nv.tkinfo,"",@"SHT_NOTE"
	.sectionflags	@"SHF_NOTE_NV_TKINFO"
	.tkinfo
        /*0018*/ 	.word	0x00000002
        /*0030*/ 	.string	""
        /*0030*/ 	.string	"ptxas"
        /*0030*/ 	.string	"Cuda compilation tools, release 13.0, V13.0.88"
        /*0030*/ 	.string	"Build cuda_13.0.r13.0/compiler.36424714_0"
        /*0030*/ 	.string	"-arch sm_100 -m 64 "



//--------------------- .note.nv.cuinfo           --------------------------
	.section	.note.nv.cuinfo,"",@"SHT_NOTE"
	.sectionflags	@"SHF_NOTE_NV_CUINFO"
        /*0018*/ 	.short	0x0002
        /*001a*/ 	.short	0x0064
        /*001c*/ 	.short	0x0082
	.zero		2


//--------------------- .nv.info                  --------------------------
	.section	.nv.info,"",@"SHT_CUDA_INFO"
	.align	4


	//----- nvinfo : EIATTR_REGCOUNT
	.align		4
        /*0000*/ 	.byte	0x04, 0x2f
        /*0002*/ 	.short	(.L_2 - .L_1)
	.align		4
.L_1:
        /*0004*/ 	.word	index@(_Z7processPfS_S_i)
        /*0008*/ 	.word	0x0000002a


	//----- nvinfo : EIATTR_FRAME_SIZE
	.align		4
.L_2:
        /*000c*/ 	.byte	0x04, 0x11
        /*000e*/ 	.short	(.L_4 - .L_3)
	.align		4
.L_3:
        /*0010*/ 	.word	index@($__internal_0_$__cuda_sm20_div_rn_f64_full)
        /*0014*/ 	.word	0x00000008


	//----- nvinfo : EIATTR_FRAME_SIZE
	.align		4
.L_4:
        /*0018*/ 	.byte	0x04, 0x11
        /*001a*/ 	.short	(.L_6 - .L_5)
	.align		4
.L_5:
        /*001c*/ 	.word	index@(_Z7processPfS_S_i)
        /*0020*/ 	.word	0x00000008


	//----- nvinfo : EIATTR_MIN_STACK_SIZE
	.align		4
.L_6:
        /*0024*/ 	.byte	0x04, 0x12
        /*0026*/ 	.short	(.L_8 - .L_7)
	.align		4
.L_7:
        /*0028*/ 	.word	index@(_Z7processPfS_S_i)
        /*002c*/ 	.word	0x00000008
.L_8:


//--------------------- .nv.compat                --------------------------
	.section	.nv.compat,"",@"SHT_CUDA_COMPAT_INFO"
	.align	4
        /*0000*/ 	.byte	0x02, 0x09, 0x00, 0x00, 0x02, 0x02, 0x01, 0x00, 0x02, 0x05, 0x05, 0x00, 0x03, 0x07, 0x01, 0x01
        /*0010*/ 	.byte	0x02, 0x03, 0x00, 0x00, 0x02, 0x06, 0x01, 0x00, 0x04, 0x0b, 0x08, 0x00, 0x01, 0x00, 0x00, 0x00
        /*0020*/ 	.byte	0x00, 0x00, 0x00, 0x00


//--------------------- .nv.info._Z7processPfS_S_i --------------------------
	.section	.nv.info._Z7processPfS_S_i,"",@"SHT_CUDA_INFO"
	.sectionflags	@""
	.align	4


	//----- nvinfo : EIATTR_CUDA_API_VERSION
	.align		4
        /*0000*/ 	.byte	0x04, 0x37
        /*0002*/ 	.short	(.L_10 - .L_9)
.L_9:
        /*0004*/ 	.word	0x00000082


	//----- nvinfo : EIATTR_KPARAM_INFO
	.align		4
.L_10:
        /*0008*/ 	.byte	0x04, 0x17
        /*000a*/ 	.short	(.L_12 - .L_11)
.L_11:
        /*000c*/ 	.word	0x00000000
        /*0010*/ 	.short	0x0003
        /*0012*/ 	.short	0x0018
        /*0014*/ 	.byte	0x00, 0xf0, 0x11, 0x00


	//----- nvinfo : EIATTR_KPARAM_INFO
	.align		4
.L_12:
        /*0018*/ 	.byte	0x04, 0x17
        /*001a*/ 	.short	(.L_14 - .L_13)
.L_13:
        /*001c*/ 	.word	0x00000000
        /*0020*/ 	.short	0x0002
        /*0022*/ 	.short	0x0010
        /*0024*/ 	.byte	0x00, 0xf5, 0x21, 0x00


	//----- nvinfo : EIATTR_KPARAM_INFO
	.align		4
.L_14:
        /*0028*/ 	.byte	0x04, 0x17
        /*002a*/ 	.short	(.L_16 - .L_15)
.L_15:
        /*002c*/ 	.word	0x00000000
        /*0030*/ 	.short	0x0001
        /*0032*/ 	.short	0x0008
        /*0034*/ 	.byte	0x00, 0xf5, 0x21, 0x00


	//----- nvinfo : EIATTR_KPARAM_INFO
	.align		4
.L_16:
        /*0038*/ 	.byte	0x04, 0x17
        /*003a*/ 	.short	(.L_18 - .L_17)
.L_17:
        /*003c*/ 	.word	0x00000000
        /*0040*/ 	.short	0x0000
        /*0042*/ 	.short	0x0000
        /*0044*/ 	.byte	0x00, 0xf5, 0x21, 0x00


	//----- nvinfo : EIATTR_SPARSE_MMA_MASK
	.align		4
.L_18:
        /*0048*/ 	.byte	0x03, 0x50
        /*004a*/ 	.short	0x0000


	//----- nvinfo : EIATTR_MAXREG_COUNT
	.align		4
        /*004c*/ 	.byte	0x03, 0x1b
        /*004e*/ 	.short	0x00ff


	//----- nvinfo : EIATTR_NUM_BARRIERS
	.align		4
        /*0050*/ 	.byte	0x02, 0x4c
        /*0052*/ 	.byte	0x01
	.zero		1


	//----- nvinfo : EIATTR_EXTERNS
	.align		4
        /*0054*/ 	.byte	0x04, 0x0f
        /*0056*/ 	.short	(.L_20 - .L_19)


	//   ....[0]....
	.align		4
.L_19:
        /*0058*/ 	.word	index@(vprintf)


	//----- nvinfo : EIATTR_MERCURY_ISA_VERSION
	.align		4
.L_20:
        /*005c*/ 	.byte	0x03, 0x5f
        /*005e*/ 	.short	0x0101


	//----- nvinfo : EIATTR_VRC_CTA_INIT_COUNT
	.align		4
        /*0060*/ 	.byte	0x02, 0x4a
	.zero		1
	.zero		1


	//----- nvinfo : EIATTR_SYSCALL_OFFSETS
	.align		4
        /*0064*/ 	.byte	0x04, 0x46
        /*0066*/ 	.short	(.L_22 - .L_21)


	//   ....[0]....
.L_21:
        /*0068*/ 	.word	0x00000a10


	//   ....[1]....
        /*006c*/ 	.word	0x00001170


	//   ....[2]....
        /*0070*/ 	.word	0x000019b0


	//----- nvinfo : EIATTR_EXIT_INSTR_OFFSETS
	.align		4
.L_22:
        /*0074*/ 	.byte	0x04, 0x1c
        /*0076*/ 	.short	(.L_24 - .L_23)


	//   ....[0]....
.L_23:
        /*0078*/ 	.word	0x00000060


	//   ....[1]....
        /*007c*/ 	.word	0x00001210


	//   ....[2]....
        /*0080*/ 	.word	0x000018d0


	//   ....[3]....
        /*0084*/ 	.word	0x000019c0


	//----- nvinfo : EIATTR_CRS_STACK_SIZE
	.align		4
.L_24:
        /*0088*/ 	.byte	0x04, 0x1e
        /*008a*/ 	.short	(.L_26 - .L_25)
.L_25:
        /*008c*/ 	.word	0x00000000


	//----- nvinfo : EIATTR_CBANK_PARAM_SIZE
	.align		4
.L_26:
        /*0090*/ 	.byte	0x03, 0x19
        /*0092*/ 	.short	0x001c


	//----- nvinfo : EIATTR_PARAM_CBANK
	.align		4
        /*0094*/ 	.byte	0x04, 0x0a
        /*0096*/ 	.short	(.L_28 - .L_27)
	.align		4
.L_27:
        /*0098*/ 	.word	index@(.nv.constant0._Z7processPfS_S_i)
        /*009c*/ 	.short	0x0380
        /*009e*/ 	.short	0x001c


	//----- nvinfo : EIATTR_SW_WAR
	.align		4
.L_28:
        /*00a0*/ 	.byte	0x04, 0x36
        /*00a2*/ 	.short	(.L_30 - .L_29)
.L_29:
        /*00a4*/ 	.word	0x00000008
.L_30:


//--------------------- .nv.callgraph             --------------------------
	.section	.nv.callgraph,"",@"SHT_CUDA_CALLGRAPH"
	.align	4
	.sectionentsize	8
	.align		4
        /*0000*/ 	.word	0x00000000
	.align		4
        /*0004*/ 	.word	0xffffffff
	.align		4
        /*0008*/ 	.word	index@(_Z7processPfS_S_i)
	.align		4
        /*000c*/ 	.word	index@(vprintf)
	.align		4
        /*0010*/ 	.word	0x00000000
	.align		4
        /*0014*/ 	.word	0xfffffffe
	.align		4
        /*0018*/ 	.word	0x00000000
	.align		4
        /*001c*/ 	.word	0xfffffffd
	.align		4
        /*0020*/ 	.word	0x00000000
	.align		4
        /*0024*/ 	.word	0xfffffffc


//--------------------- .nv.constant4             --------------------------
	.section	.nv.constant4,"a",@progbits
	.align	8
	.align		8
.nv.constant4:
        /*0000*/ 	.dword	vprintf
	.align		8
        /*0008*/ 	.dword	$str


//--------------------- .text._Z7processPfS_S_i   --------------------------
	.section	.text._Z7processPfS_S_i,"ax",@progbits
	.align	128
        .global         _Z7processPfS_S_i
        .type           _Z7processPfS_S_i,@function
        .size           _Z7processPfS_S_i,(.L_x_50 - _Z7processPfS_S_i)
        .other          _Z7processPfS_S_i,@"STO_CUDA_ENTRY STV_DEFAULT"
_Z7processPfS_S_i:
.text._Z7processPfS_S_i:
[----:B------:R-:W0:Y:S08]  /*0000*/  LDC R1, c[0x0][0x37c] ;  /* 0x0000df00ff017b82 */ /* 0x000e300000000800 */
[----:B------:R-:W1:Y:S01]  /*0010*/  LDC R32, c[0x0][0x398] ;  /* 0x0000e600ff207b82 */ /* 0x000e620000000800 */
[----:B------:R-:W2:Y:S01]  /*0020*/  LDCU UR4, c[0x0][0x2f8] ;  /* 0x00005f00ff0477ac */ /* 0x000ea20008000800 */
[----:B0-----:R-:W-:-:S05]  /*0030*/  VIADD R1, R1, 0xfffffff8 ;  /* 0xfffffff801017836 */ /* 0x001fca0000000000 */
[----:B--2---:R-:W-:Y:S02]  /*0040*/  IADD3 R30, P1, PT, R1, UR4, RZ ;  /* 0x00000004011e7c10 */ /* 0x004fe4000ff3e0ff */
[----:B-1----:R-:W-:-:S13]  /*0050*/  ISETP.GE.AND P0, PT, R32, 0x1, PT ;  /* 0x000000012000780c */ /* 0x002fda0003f06270 */
[----:B------:R-:W-:Y:S05]  /*0060*/  @!P0 EXIT ;  /* 0x000000000000894d */ /* 0x000fea0003800000 */
[----:B------:R-:W0:Y:S01]  /*0070*/  S2R R39, SR_TID.X ;  /* 0x0000000000277919 */ /* 0x000e220000002100 */
[----:B------:R-:W1:Y:S01]  /*0080*/  LDCU UR4, c[0x0][0x2fc] ;  /* 0x00005f80ff0477ac */ /* 0x000e620008000800 */
[----:B------:R-:W-:Y:S01]  /*0090*/  ISETP.NE.AND P0, PT, R32, 0x1, PT ;  /* 0x000000012000780c */ /* 0x000fe20003f05270 */
[----:B------:R-:W-:Y:S01]  /*00a0*/  IMAD.MOV.U32 R37, RZ, RZ, 0x3ff000d1 ;  /* 0x3ff000d1ff257424 */ /* 0x000fe200078e00ff */
[----:B------:R-:W2:Y:S01]  /*00b0*/  LDCU.64 UR6, c[0x0][0x388] ;  /* 0x00007100ff0677ac */ /* 0x000ea20008000a00 */
[----:B------:R-:W3:Y:S01]  /*00c0*/  LDCU.64 UR8, c[0x0][0x380] ;  /* 0x00007000ff0877ac */ /* 0x000ee20008000a00 */
[----:B------:R-:W4:Y:S01]  /*00d0*/  LDCU.64 UR10, c[0x0][0x390] ;  /* 0x00007200ff0a77ac */ /* 0x000f220008000a00 */
[----:B------:R-:W0:Y:S01]  /*00e0*/  LDCU.64 UR36, c[0x0][0x358] ;  /* 0x00006b00ff2477ac */ /* 0x000e220008000a00 */
[----:B-1----:R-:W-:Y:S01]  /*00f0*/  IMAD.X R2, RZ, RZ, UR4, P1 ;  /* 0x00000004ff027e24 */ /* 0x002fe200088e06ff */
[----:B------:R-:W-:Y:S01]  /*0100*/  UMOV UR38, 0xb71758e2 ;  /* 0xb71758e200267882 */ /* 0x000fe20000000000 */
[----:B--2---:R-:W-:Y:S01]  /*0110*/  IMAD.U32 R28, RZ, RZ, UR6 ;  /* 0x00000006ff1c7e24 */ /* 0x004fe2000f8e00ff */
[----:B------:R-:W-:Y:S01]  /*0120*/  MOV R29, UR7 ;  /* 0x00000007001d7c02 */ /* 0x000fe20008000f00 */
[----:B---3--:R-:W-:-:S02]  /*0130*/  IMAD.U32 R16, RZ, RZ, UR8 ;  /* 0x00000008ff107e24 */ /* 0x008fc4000f8e00ff */
[----:B------:R-:W-:Y:S02]  /*0140*/  IMAD.U32 R17, RZ, RZ, UR9 ;  /* 0x00000009ff117e24 */ /* 0x000fe4000f8e00ff */
[----:B----4-:R-:W-:Y:S01]  /*0150*/  IMAD.U32 R18, RZ, RZ, UR10 ;  /* 0x0000000aff127e24 */ /* 0x010fe2000f8e00ff */
[----:B------:R-:W-:Y:S02]  /*0160*/  MOV R19, UR11 ;  /* 0x0000000b00137c02 */ /* 0x000fe40008000f00 */
[----:B0-----:R-:W-:Y:S02]  /*0170*/  LOP3.LUT R35, R39, 0x3fc, RZ, 0xc0, !PT ;  /* 0x000003fc27237812 */ /* 0x001fe400078ec0ff */
[----:B------:R-:W-:Y:S01]  /*0180*/  SHF.R.U32.HI R33, RZ, 0x2, R39 ;  /* 0x00000002ff217819 */ /* 0x000fe20000011627 */
[----:B------:R-:W-:Y:S06]  /*0190*/  @!P0 BRA `(.L_x_0) ;  /* 0x0000001000108947 */ /* 0x000fec0003800000 */
[----:B------:R-:W-:Y:S01]  /*01a0*/  LOP3.LUT R32, R32, 0x7ffffffe, RZ, 0xc0, !PT ;  /* 0x7ffffffe20207812 */ /* 0x000fe200078ec0ff */
[----:B------:R-:W-:Y:S01]  /*01b0*/  BSSY B7, `(.L_x_0) ;  /* 0x0000102000077945 */ /* 0x000fe20003800000 */
[----:B------:R-:W-:Y:S01]  /*01c0*/  IMAD.U32 R4, RZ, RZ, UR8 ;  /* 0x00000008ff047e24 */ /* 0x000fe2000f8e00ff */
[----:B------:R-:W-:Y:S01]  /*01d0*/  MOV R29, UR7 ;  /* 0x00000007001d7c02 */ /* 0x000fe20008000f00 */
[----:B------:R-:W-:Y:S02]  /*01e0*/  IMAD.U32 R5, RZ, RZ, UR9 ;  /* 0x00000009ff057e24 */ /* 0x000fe4000f8e00ff */
[----:B------:R-:W-:Y:S02]  /*01f0*/  IMAD.U32 R28, RZ, RZ, UR6 ;  /* 0x00000006ff1c7e24 */ /* 0x000fe4000f8e00ff */
[----:B------:R-:W-:-:S07]  /*0200*/  IMAD.MOV R32, RZ, RZ, -R32 ;  /* 0x000000ffff207224 */ /* 0x000fce00078e0a20 */
.L_x_29:
[----:B------:R-:W-:Y:S01]  /*0210*/  IMAD.MOV.U32 R0, RZ, RZ, 0x1 ;  /* 0x00000001ff007424 */ /* 0x000fe200078e00ff */
[C---:B------:R-:W-:Y:S01]  /*0220*/  ISETP.LE.U32.AND P1, PT, R39.reuse, 0x9, PT ;  /* 0x000000092700780c */ /* 0x040fe20003f23070 */
[----:B------:R-:W-:Y:S01]  /*0230*/  VIADD R32, R32, 0x2 ;  /* 0x0000000220207836 */ /* 0x000fe20000000000 */
[----:B------:R-:W-:Y:S01]  /*0240*/  MOV R16, R28 ;  /* 0x0000001c00107202 */ /* 0x000fe20000000f00 */
[----:B------:R-:W-:Y:S01]  /*0250*/  IMAD.WIDE.U32 R22, R39, 0x4, R28 ;  /* 0x0000000427167825 */ /* 0x000fe200078e001c */
[----:B------:R-:W-:Y:S02]  /*0260*/  SHF.L.U32 R0, R0, R39, RZ ;  /* 0x0000002700007219 */ /* 0x000fe400000006ff */
[----:B------:R-:W-:Y:S01]  /*0270*/  ISETP.NE.AND P2, PT, R32, RZ, PT ;  /* 0x000000ff2000720c */ /* 0x000fe20003f45270 */
[----:B------:R-:W-:Y:S01]  /*0280*/  IMAD.MOV.U32 R17, RZ, RZ, R29 ;  /* 0x000000ffff117224 */ /* 0x000fe200078e001d */
[----:B------:R-:W-:Y:S01]  /*0290*/  LOP3.LUT P0, RZ, R0, 0x260, RZ, 0xc0, !PT ;  /* 0x0000026000ff7812 */ /* 0x000fe2000780c0ff */
[----:B------:R-:W-:Y:S01]  /*02a0*/  IMAD.MOV.U32 R28, RZ, RZ, R18 ;  /* 0x000000ffff1c7224 */ /* 0x000fe200078e0012 */
[----:B------:R-:W-:Y:S01]  /*02b0*/  P2R R31, PR, RZ, 0x4 ;  /* 0x00000004ff1f7803 */ /* 0x000fe20000000000 */
[----:B------:R-:W-:-:S02]  /*02c0*/  IMAD.MOV.U32 R29, RZ, RZ, R19 ;  /* 0x000000ffff1d7224 */ /* 0x000fc400078e0013 */
[----:B------:R-:W-:Y:S01]  /*02d0*/  IMAD.WIDE.U32 R24, R39, 0x4, R18 ;  /* 0x0000000427187825 */ /* 0x000fe200078e0012 */
[----:B------:R-:W-:-:S03]  /*02e0*/  MOV R18, R4 ;  /* 0x0000000400127202 */ /* 0x000fc60000000f00 */
[----:B------:R-:W-:-:S04]  /*02f0*/  IMAD.WIDE.U32 R26, R39, 0x4, R4 ;  /* 0x00000004271a7825 */ /* 0x000fc800078e0004 */
[----:B------:R-:W-:Y:S01]  /*0300*/  IMAD.MOV.U32 R19, RZ, RZ, R5 ;  /* 0x000000ffff137224 */ /* 0x000fe200078e0005 */
[----:B------:R-:W-:Y:S06]  /*0310*/  @P0 BRA P1, `(.L_x_1) ;  /* 0x0000000000080947 */ /* 0x000fec0000800000 */
[----:B------:R-:W-:-:S13]  /*0320*/  ISETP.NE.AND P0, PT, R39, 0xa, PT ;  /* 0x0000000a2700780c */ /* 0x000fda0003f05270 */
[----:B------:R-:W-:Y:S05]  /*0330*/  @P0 BRA `(.L_x_2) ;  /* 0x0000000000a80947 */ /* 0x000fea0003800000 */
.L_x_1:
[----:B------:R-:W2:Y:S04]  /*0340*/  LDG.E R0, desc[UR36][R22.64+-0x10] ;  /* 0xfffff02416007981 */ /* 0x000ea8000c1e1900 */
[----:B------:R-:W2:Y:S04]  /*0350*/  LDG.E R3, desc[UR36][R22.64+0x10] ;  /* 0x0000102416037981 */ /* 0x000ea8000c1e1900 */
[----:B------:R-:W3:Y:S04]  /*0360*/  LDG.E R7, desc[UR36][R22.64+-0x4] ;  /* 0xfffffc2416077981 */ /* 0x000ee8000c1e1900 */
[----:B------:R-:W4:Y:S04]  /*0370*/  LDG.E R13, desc[UR36][R22.64+0x4] ;  /* 0x00000424160d7981 */ /* 0x000f28000c1e1900 */
[----:B------:R-:W5:Y:S04]  /*0380*/  LDG.E R15, desc[UR36][R22.64] ;  /* 0x00000024160f7981 */ /* 0x000f68000c1e1900 */
[----:B------:R-:W5:Y:S01]  /*0390*/  LDG.E R20, desc[UR36][R24.64] ;  /* 0x0000002418147981 */ /* 0x000f62000c1e1900 */
[----:B------:R-:W0:Y:S01]  /*03a0*/  MUFU.RCP64H R9, 1.0001993179321289062 ;  /* 0x3ff000d100097908 */ /* 0x000e220000001800 */
[----:B------:R-:W-:-:S02]  /*03b0*/  HFMA2 R8, -RZ, RZ, 0, 5.9604644775390625e-08 ;  /* 0x00000001ff087431 */ /* 0x000fc400000001ff */
[----:B------:R-:W-:Y:S02]  /*03c0*/  IMAD.MOV.U32 R4, RZ, RZ, -0x48e8a71e ;  /* 0xb71758e2ff047424 */ /* 0x000fe400078e00ff */
[----:B------:R-:W-:-:S06]  /*03d0*/  IMAD.MOV.U32 R5, RZ, RZ, 0x3ff000d1 ;  /* 0x3ff000d1ff057424 */ /* 0x000fcc00078e00ff */
[----:B0-----:R-:W-:Y:S01]  /*03e0*/  DFMA R10, R8, -R4, 1 ;  /* 0x3ff00000080a742b */ /* 0x001fe20000000804 */
[----:B------:R-:W-:Y:S01]  /*03f0*/  UMOV UR4, 0x91d14e3c ;  /* 0x91d14e3c00047882 */ /* 0x000fe20000000000 */
[----:B------:R-:W-:Y:S01]  /*0400*/  UMOV UR5, 0x3feffe5c ;  /* 0x3feffe5c00057882 */ /* 0x000fe20000000000 */
[----:B------:R-:W-:Y:S01]  /*0410*/  BSSY.RECONVERGENT B0, `(.L_x_3) ;  /* 0x000001a000007945 */ /* 0x000fe20003800200 */
[----:B--2---:R-:W-:-:S04]  /*0420*/  FADD R0, R0, R3 ;  /* 0x0000000300007221 */ /* 0x004fc80000000000 */
[----:B---3--:R-:W-:-:S04]  /*0430*/  FADD R0, R0, R7 ;  /* 0x0000000700007221 */ /* 0x008fc80000000000 */
[----:B----4-:R-:W-:Y:S01]  /*0440*/  FADD R0, R0, R13 ;  /* 0x0000000d00007221 */ /* 0x010fe20000000000 */
[----:B------:R-:W-:Y:S01]  /*0450*/  DFMA R12, R10, R10, R10 ;  /* 0x0000000a0a0c722b */ /* 0x000fe2000000000a */
[C---:B-----5:R-:W-:Y:S02]  /*0460*/  FADD R3, R15.reuse, R15 ;  /* 0x0000000f0f037221 */ /* 0x060fe40000000000 */
[----:B------:R-:W-:Y:S02]  /*0470*/  FFMA R0, R15, -4, R0 ;  /* 0xc08000000f007823 */ /* 0x000fe40000000000 */
[----:B------:R-:W-:Y:S03]  /*0480*/  F2F.F64.F32 R6, R3 ;  /* 0x0000000300067310 */ /* 0x000fe60000201800 */
[----:B------:R-:W-:-:S05]  /*0490*/  DFMA R12, R8, R12, R8 ;  /* 0x0000000c080c722b */ /* 0x000fca0000000008 */
[----:B------:R-:W0:Y:S03]  /*04a0*/  F2F.F64.F32 R10, R0 ;  /* 0x00000000000a7310 */ /* 0x000e260000201800 */
[----:B------:R-:W-:-:S05]  /*04b0*/  DFMA R14, R12, -R4, 1 ;  /* 0x3ff000000c0e742b */ /* 0x000fca0000000804 */
[----:B------:R-:W1:Y:S01]  /*04c0*/  F2F.F64.F32 R8, R20 ;  /* 0x0000001400087310 */ /* 0x000e620000201800 */
[----:B0-----:R-:W-:Y:S02]  /*04d0*/  DFMA R6, R10, 0.5, R6 ;  /* 0x3fe000000a06782b */ /* 0x001fe40000000006 */
[----:B------:R-:W-:-:S06]  /*04e0*/  DFMA R14, R12, R14, R12 ;  /* 0x0000000e0c0e722b */ /* 0x000fcc000000000c */
[----:B-1----:R-:W-:-:S08]  /*04f0*/  DFMA R8, R8, -UR4, R6 ;  /* 0x8000000408087c2b */ /* 0x002fd00008000006 */
[----:B------:R-:W-:-:S08]  /*0500*/  DMUL R6, R8, R14 ;  /* 0x0000000e08067228 */ /* 0x000fd00000000000 */
[----:B------:R-:W-:-:S08]  /*0510*/  DFMA R4, R6, -R4, R8 ;  /* 0x800000040604722b */ /* 0x000fd00000000008 */
[----:B------:R-:W-:Y:S01]  /*0520*/  DFMA R4, R14, R4, R6 ;  /* 0x000000040e04722b */ /* 0x000fe20000000006 */
[----:B------:R-:W-:-:S09]  /*0530*/  FSETP.GEU.AND P1, PT, |R9|, 6.5827683646048100446e-37, PT ;  /* 0x036000000900780b */ /* 0x000fd20003f2e200 */
[----:B------:R-:W-:-:S05]  /*0540*/  FFMA R0, RZ, 1.8750249147415161133, R5 ;  /* 0x3ff000d1ff007823 */ /* 0x000fca0000000005 */
[----:B------:R-:W-:-:S13]  /*0550*/  FSETP.GT.AND P0, PT, |R0|, 1.469367938527859385e-39, PT ;  /* 0x001000000000780b */ /* 0x000fda0003f04200 */
[----:B------:R-:W-:Y:S05]  /*0560*/  @P0 BRA P1, `(.L_x_4) ;  /* 0x0000000000100947 */ /* 0x000fea0000800000 */
[----:B------:R-:W-:-:S07]  /*0570*/  MOV R0, 0x590 ;  /* 0x0000059000007802 */ /* 0x000fce0000000f00 */
[----:B------:R-:W-:Y:S05]  /*0580*/  CALL.REL.NOINC `($__internal_0_$__cuda_sm20_div_rn_f64_full) ;  /* 0x0000001400107944 */ /* 0x000fea0003c00000 */
[----:B------:R-:W-:Y:S02]  /*0590*/  IMAD.MOV.U32 R4, RZ, RZ, R10 ;  /* 0x000000ffff047224 */ /* 0x000fe400078e000a */
[----:B------:R-:W-:-:S07]  /*05a0*/  IMAD.MOV.U32 R5, RZ, RZ, R11 ;  /* 0x000000ffff057224 */ /* 0x000fce00078e000b */
.L_x_4:
[----:B------:R-:W-:Y:S05]  /*05b0*/  BSYNC.RECONVERGENT B0 ;  /* 0x0000000000007941 */ /* 0x000fea0003800200 */
.L_x_3:
[----:B------:R-:W0:Y:S02]  /*05c0*/  F2F.F32.F64 R5, R4 ;  /* 0x0000000400057310 */ /* 0x000e240000301000 */
[----:B0-----:R0:W-:Y:S02]  /*05d0*/  STG.E desc[UR36][R26.64], R5 ;  /* 0x000000051a007986 */ /* 0x0011e4000c101924 */
.L_x_2:
[----:B------:R-:W-:Y:S01]  /*05e0*/  IMAD.MOV.U32 R0, RZ, RZ, 0x1 ;  /* 0x00000001ff007424 */ /* 0x000fe200078e00ff */
[----:B------:R-:W-:Y:S01]  /*05f0*/  ISETP.LE.U32.AND P1, PT, R39, 0xd, PT ;  /* 0x0000000d2700780c */ /* 0x000fe20003f23070 */
[----:B------:R-:W-:Y:S05]  /*0600*/  WARPSYNC.ALL ;  /* 0x0000000000007948 */ /* 0x000fea0003800000 */
[----:B------:R-:W-:Y:S01]  /*0610*/  SHF.L.U32 R10, R0, R39, RZ ;  /* 0x00000027000a7219 */ /* 0x000fe200000006ff */
[----:B------:R-:W-:Y:S01]  /*0620*/  BSSY.RECONVERGENT B0, `(.L_x_5) ;  /* 0x0000017000007945 */ /* 0x000fe20003800200 */
[----:B------:R-:W-:Y:S02]  /*0630*/  BAR.SYNC.DEFER_BLOCKING 0x0 ;  /* 0x0000000000007b1d */ /* 0x000fe40000010000 */
[----:B------:R-:W-:-:S04]  /*0640*/  LOP3.LUT P0, RZ, R10, 0x2996, RZ, 0xc0, !PT ;  /* 0x000029960aff7812 */ /* 0x000fc8000780c0ff */
[----:B------:R-:W-:Y:S09]  /*0650*/  BSSY.RELIABLE B1, `(.L_x_6) ;  /* 0x0000005000017945 */ /* 0x000ff20003800100 */
[----:B------:R-:W-:Y:S05]  /*0660*/  @P0 BRA P1, `(.L_x_7) ;  /* 0x00000000000c0947 */ /* 0x000fea0000800000 */
[----:B------:R-:W-:-:S13]  /*0670*/  ISETP.NE.AND P0, PT, R39, 0xe, PT ;  /* 0x0000000e2700780c */ /* 0x000fda0003f05270 */
[----:B------:R-:W-:Y:S05]  /*0680*/  @P0 BREAK.RELIABLE B1 ;  /* 0x0000000000010942 */ /* 0x000fea0003800100 */
[----:B------:R-:W-:Y:S05]  /*0690*/  @P0 BRA `(.L_x_8) ;  /* 0x00000000003c0947 */ /* 0x000fea0003800000 */
.L_x_7:
[----:B------:R-:W-:Y:S05]  /*06a0*/  BSYNC.RELIABLE B1 ;  /* 0x0000000000017941 */ /* 0x000fea0003800100 */
.L_x_6:
[----:B------:R-:W-:-:S05]  /*06b0*/  IMAD.WIDE.U32 R6, R33, 0x4, R18 ;  /* 0x0000000421067825 */ /* 0x000fca00078e0012 */
[----:B------:R-:W2:Y:S04]  /*06c0*/  LDG.E R0, desc[UR36][R6.64+0x10] ;  /* 0x0000102406007981 */ /* 0x000ea8000c1e1900 */
[----:B------:R-:W3:Y:S01]  /*06d0*/  LDG.E R4, desc[UR36][R6.64+0x20] ;  /* 0x0000202406047981 */ /* 0x000ee2000c1e1900 */
[----:B--2---:R-:W-:Y:S01]  /*06e0*/  FMUL R3, R0, 0.75 ;  /* 0x3f40000000037820 */ /* 0x004fe20000400000 */
[----:B---3--:R-:W-:Y:S01]  /*06f0*/  FMUL R9, R4, 0.75 ;  /* 0x3f40000004097820 */ /* 0x008fe20000400000 */
[----:B0-----:R-:W-:-:S03]  /*0700*/  IMAD.WIDE.U32 R4, R35, 0x4, R18 ;  /* 0x0000000423047825 */ /* 0x001fc600078e0012 */
[----:B------:R1:W-:Y:S04]  /*0710*/  STG.E desc[UR36][R6.64], R3 ;  /* 0x0000000306007986 */ /* 0x0003e8000c101924 */
[----:B------:R1:W-:Y:S04]  /*0720*/  STG.E desc[UR36][R6.64+0x30], R9 ;  /* 0x0000300906007986 */ /* 0x0003e8000c101924 */
[----:B------:R-:W2:Y:S04]  /*0730*/  LDG.E R0, desc[UR36][R4.64+0x4] ;  /* 0x0000042404007981 */ /* 0x000ea8000c1e1900 */
[----:B------:R-:W3:Y:S01]  /*0740*/  LDG.E R8, desc[UR36][R4.64+0x8] ;  /* 0x0000082404087981 */ /* 0x000ee2000c1e1900 */
[----:B--2---:R-:W-:Y:S01]  /*0750*/  FMUL R11, R0, 0.75 ;  /* 0x3f400000000b7820 */ /* 0x004fe20000400000 */
[----:B---3--:R-:W-:-:S04]  /*0760*/  FMUL R13, R8, 0.75 ;  /* 0x3f400000080d7820 */ /* 0x008fc80000400000 */
[----:B------:R1:W-:Y:S04]  /*0770*/  STG.E desc[UR36][R4.64], R11 ;  /* 0x0000000b04007986 */ /* 0x0003e8000c101924 */
[----:B------:R1:W-:Y:S02]  /*0780*/  STG.E desc[UR36][R4.64+0xc], R13 ;  /* 0x00000c0d04007986 */ /* 0x0003e4000c101924 */
.L_x_8:
[----:B------:R-:W-:Y:S05]  /*0790*/  BSYNC.RECONVERGENT B0 ;  /* 0x0000000000007941 */ /* 0x000fea0003800200 */
.L_x_5:
[----:B------:R-:W-:Y:S05]  /*07a0*/  WARPSYNC.ALL ;  /* 0x0000000000007948 */ /* 0x000fea0003800000 */
[----:B------:R-:W-:Y:S01]  /*07b0*/  BAR.SYNC.DEFER_BLOCKING 0x0 ;  /* 0x0000000000007b1d */ /* 0x000fe20000010000 */
[----:B------:R-:W-:Y:S02]  /*07c0*/  LOP3.LUT P0, RZ, R10, 0x1009, RZ, 0xc0, !PT ;  /* 0x000010090aff7812 */ /* 0x000fe4000780c0ff */
[----:B------:R-:W-:-:S03]  /*07d0*/  ISETP.LE.U32.AND P1, PT, R39, 0xc, PT ;  /* 0x0000000c2700780c */ /* 0x000fc60003f23070 */
[----:B------:R-:W-:Y:S04]  /*07e0*/  BSSY.RECONVERGENT B0, `(.L_x_9) ;  /* 0x0000013000007945 */ /* 0x000fe80003800200 */
[----:B------:R-:W-:Y:S06]  /*07f0*/  BSSY.RELIABLE B1, `(.L_x_10) ;  /* 0x0000005000017945 */ /* 0x000fec0003800100 */
[----:B------:R-:W-:Y:S05]  /*0800*/  @P0 BRA P1, `(.L_x_11) ;  /* 0x00000000000c0947 */ /* 0x000fea0000800000 */
[----:B------:R-:W-:-:S13]  /*0810*/  ISETP.NE.AND P0, PT, R39, 0xf, PT ;  /* 0x0000000f2700780c */ /* 0x000fda0003f05270 */
[----:B------:R-:W-:Y:S05]  /*0820*/  @P0 BREAK.RELIABLE B1 ;  /* 0x0000000000010942 */ /* 0x000fea0003800100 */
[----:B------:R-:W-:Y:S05]  /*0830*/  @P0 BRA `(.L_x_12) ;  /* 0x0000000000340947 */ /* 0x000fea0003800000 */
.L_x_11:
[----:B------:R-:W-:Y:S05]  /*0840*/  BSYNC.RELIABLE B1 ;  /* 0x0000000000017941 */ /* 0x000fea0003800100 */
.L_x_10:
[----:B------:R-:W2:Y:S04]  /*0850*/  LDG.E R0, desc[UR36][R18.64+0x10] ;  /* 0x0000102412007981 */ /* 0x000ea8000c1e1900 */
[----:B-1----:R-:W0:Y:S04]  /*0860*/  LDG.E R4, desc[UR36][R18.64+0x20] ;  /* 0x0000202412047981 */ /* 0x002e28000c1e1900 */
[----:B------:R-:W3:Y:S04]  /*0870*/  LDG.E R6, desc[UR36][R18.64+0x8] ;  /* 0x0000082412067981 */ /* 0x000ee8000c1e1900 */
[----:B------:R-:W4:Y:S01]  /*0880*/  LDG.E R8, desc[UR36][R18.64+0x38] ;  /* 0x0000382412087981 */ /* 0x000f22000c1e1900 */
[----:B--2---:R-:W-:Y:S01]  /*0890*/  FMUL R3, R0, 0.75 ;  /* 0x3f40000000037820 */ /* 0x004fe20000400000 */
[----:B0-----:R-:W-:-:S04]  /*08a0*/  FMUL R5, R4, 0.75 ;  /* 0x3f40000004057820 */ /* 0x001fc80000400000 */
[----:B------:R2:W-:Y:S01]  /*08b0*/  STG.E desc[UR36][R18.64], R3 ;  /* 0x0000000312007986 */ /* 0x0005e2000c101924 */
[----:B---3--:R-:W-:-:S03]  /*08c0*/  FMUL R7, R6, 0.75 ;  /* 0x3f40000006077820 */ /* 0x008fc60000400000 */
[----:B------:R2:W-:Y:S01]  /*08d0*/  STG.E desc[UR36][R18.64+0x30], R5 ;  /* 0x0000300512007986 */ /* 0x0005e2000c101924 */
[----:B----4-:R-:W-:-:S03]  /*08e0*/  FMUL R9, R8, 0.75 ;  /* 0x3f40000008097820 */ /* 0x010fc60000400000 */
[----:B------:R2:W-:Y:S04]  /*08f0*/  STG.E desc[UR36][R18.64+0xc], R7 ;  /* 0x00000c0712007986 */ /* 0x0005e8000c101924 */
[----:B------:R2:W-:Y:S02]  /*0900*/  STG.E desc[UR36][R18.64+0x3c], R9 ;  /* 0x00003c0912007986 */ /* 0x0005e4000c101924 */
.L_x_12:
[----:B------:R-:W-:Y:S05]  /*0910*/  BSYNC.RECONVERGENT B0 ;  /* 0x0000000000007941 */ /* 0x000fea0003800200 */
.L_x_9:
[----:B------:R-:W-:Y:S05]  /*0920*/  WARPSYNC.ALL ;  /* 0x0000000000007948 */ /* 0x000fea0003800000 */
[----:B------:R-:W-:Y:S01]  /*0930*/  ISETP.NE.AND P0, PT, R39, 0xa, PT ;  /* 0x0000000a2700780c */ /* 0x000fe20003f05270 */
[----:B------:R-:W-:-:S12]  /*0940*/  BSSY.RECONVERGENT B6, `(.L_x_13) ;  /* 0x000000e000067945 */ /* 0x000fd80003800200 */
[----:B------:R-:W-:Y:S05]  /*0950*/  @P0 BRA `(.L_x_14) ;  /* 0x0000000000300947 */ /* 0x000fea0003800000 */
[----:B------:R-:W3:Y:S01]  /*0960*/  LDG.E R0, desc[UR36][R18.64+0x28] ;  /* 0x0000282412007981 */ /* 0x000ee2000c1e1900 */
[----:B------:R-:W-:Y:S01]  /*0970*/  MOV R8, 0x0 ;  /* 0x0000000000087802 */ /* 0x000fe20000000f00 */
[----:B------:R-:W4:Y:S01]  /*0980*/  LDCU.64 UR4, c[0x4][0x8] ;  /* 0x01000100ff0477ac */ /* 0x000f220008000a00 */
[----:B-1----:R-:W-:Y:S02]  /*0990*/  IMAD.MOV.U32 R6, RZ, RZ, R30 ;  /* 0x000000ffff067224 */ /* 0x002fe400078e001e */
[----:B--2---:R-:W-:Y:S02]  /*09a0*/  IMAD.MOV.U32 R7, RZ, RZ, R2 ;  /* 0x000000ffff077224 */ /* 0x004fe400078e0002 */
[----:B------:R-:W1:Y:S01]  /*09b0*/  LDC.64 R8, c[0x4][R8] ;  /* 0x0100000008087b82 */ /* 0x000e620000000a00 */
[----:B----4-:R-:W-:Y:S01]  /*09c0*/  MOV R4, UR4 ;  /* 0x0000000400047c02 */ /* 0x010fe20008000f00 */
[----:B0-----:R-:W-:Y:S01]  /*09d0*/  IMAD.U32 R5, RZ, RZ, UR5 ;  /* 0x00000005ff057e24 */ /* 0x001fe2000f8e00ff */
[----:B---3--:R-:W0:Y:S02]  /*09e0*/  F2F.F64.F32 R10, R0 ;  /* 0x00000000000a7310 */ /* 0x008e240000201800 */
[----:B01----:R0:W-:Y:S04]  /*09f0*/  STL.64 [R1], R10 ;  /* 0x0000000a01007387 */ /* 0x0031e80000100a00 */
[----:B------:R-:W-:-:S07]  /*0a00*/  LEPC R20, `(.L_x_14) ;  /* 0x000000001014794e */ /* 0x000fce0000000000 */
[----:B0-----:R-:W-:Y:S05]  /*0a10*/  CALL.ABS.NOINC R8 ;  /* 0x0000000008007343 */ /* 0x001fea0003c00000 */
.L_x_14:
[----:B------:R-:W-:Y:S05]  /*0a20*/  BSYNC.RECONVERGENT B6 ;  /* 0x0000000000067941 */ /* 0x000fea0003800200 */
.L_x_13:
[----:B------:R-:W-:Y:S01]  /*0a30*/  HFMA2 R0, -RZ, RZ, 0, 5.9604644775390625e-08 ;  /* 0x00000001ff007431 */ /* 0x000fe200000001ff */
[----:B------:R-:W-:-:S04]  /*0a40*/  ISETP.LE.U32.AND P1, PT, R39, 0x9, PT ;  /* 0x000000092700780c */ /* 0x000fc80003f23070 */
[----:B------:R-:W-:-:S04]  /*0a50*/  SHF.L.U32 R0, R0, R39, RZ ;  /* 0x0000002700007219 */ /* 0x000fc800000006ff */
[----:B------:R-:W-:-:S13]  /*0a60*/  LOP3.LUT P0, RZ, R0, 0x260, RZ, 0xc0, !PT ;  /* 0x0000026000ff7812 */ /* 0x000fda000780c0ff */
[----:B------:R-:W-:Y:S05]  /*0a70*/  @P0 BRA P1, `(.L_x_15) ;  /* 0x0000000000080947 */ /* 0x000fea0000800000 */
[----:B------:R-:W-:-:S13]  /*0a80*/  ISETP.NE.AND P0, PT, R39, 0xa, PT ;  /* 0x0000000a2700780c */ /* 0x000fda0003f05270 */
[----:B------:R-:W-:Y:S05]  /*0a90*/  @P0 BRA `(.L_x_16) ;  /* 0x0000000000a80947 */ /* 0x000fea0003800000 */
.L_x_15:
[----:B------:R-:W3:Y:S04]  /*0aa0*/  LDG.E R0, desc[UR36][R26.64+-0x10] ;  /* 0xfffff0241a007981 */ /* 0x000ee8000c1e1900 */
[----:B-12---:R-:W3:Y:S04]  /*0ab0*/  LDG.E R3, desc[UR36][R26.64+0x10] ;  /* 0x000010241a037981 */ /* 0x006ee8000c1e1900 */
[----:B------:R-:W2:Y:S04]  /*0ac0*/  LDG.E R9, desc[UR36][R26.64+-0x4] ;  /* 0xfffffc241a097981 */ /* 0x000ea8000c1e1900 */
[----:B------:R-:W4:Y:S04]  /*0ad0*/  LDG.E R13, desc[UR36][R26.64+0x4] ;  /* 0x000004241a0d7981 */ /* 0x000f28000c1e1900 */
[----:B------:R-:W5:Y:S04]  /*0ae0*/  LDG.E R15, desc[UR36][R26.64] ;  /* 0x000000241a0f7981 */ /* 0x000f68000c1e1900 */
[----:B------:R-:W5:Y:S01]  /*0af0*/  LDG.E R22, desc[UR36][R22.64] ;  /* 0x0000002416167981 */ /* 0x000f62000c1e1900 */
[----:B------:R-:W1:Y:S01]  /*0b00*/  MUFU.RCP64H R7, 1.0001993179321289062 ;  /* 0x3ff000d100077908 */ /* 0x000e620000001800 */
[----:B------:R-:W-:-:S02]  /*0b10*/  IMAD.MOV.U32 R4, RZ, RZ, -0x48e8a71e ;  /* 0xb71758e2ff047424 */ /* 0x000fc400078e00ff */
[----:B0-----:R-:W-:Y:S02]  /*0b20*/  IMAD.MOV.U32 R5, RZ, RZ, 0x3ff000d1 ;  /* 0x3ff000d1ff057424 */ /* 0x001fe400078e00ff */
[----:B------:R-:W-:-:S06]  /*0b30*/  IMAD.MOV.U32 R6, RZ, RZ, 0x1 ;  /* 0x00000001ff067424 */ /* 0x000fcc00078e00ff */
[----:B-1----:R-:W-:Y:S01]  /*0b40*/  DFMA R10, R6, -R4, 1 ;  /* 0x3ff00000060a742b */ /* 0x002fe20000000804 */
[----:B------:R-:W-:Y:S01]  /*0b50*/  UMOV UR4, 0x91d14e3c ;  /* 0x91d14e3c00047882 */ /* 0x000fe20000000000 */
[----:B------:R-:W-:Y:S01]  /*0b60*/  UMOV UR5, 0x3feffe5c ;  /* 0x3feffe5c00057882 */ /* 0x000fe20000000000 */
[----:B------:R-:W-:Y:S01]  /*0b70*/  BSSY.RECONVERGENT B0, `(.L_x_17) ;  /* 0x000001a000007945 */ /* 0x000fe20003800200 */
[----:B---3--:R-:W-:-:S04]  /*0b80*/  FADD R0, R0, R3 ;  /* 0x0000000300007221 */ /* 0x008fc80000000000 */
[----:B--2---:R-:W-:-:S04]  /*0b90*/  FADD R0, R0, R9 ;  /* 0x0000000900007221 */ /* 0x004fc80000000000 */
        /* <DEDUP_REMOVED lines=21> */
[----:B------:R-:W-:Y:S01]  /*0cf0*/  MOV R4, R10 ;  /* 0x0000000a00047202 */ /* 0x000fe20000000f00 */
[----:B------:R-:W-:-:S07]  /*0d00*/  IMAD.MOV.U32 R5, RZ, RZ, R11 ;  /* 0x000000ffff057224 */ /* 0x000fce00078e000b */
.L_x_18:
[----:B------:R-:W-:Y:S05]  /*0d10*/  BSYNC.RECONVERGENT B0 ;  /* 0x0000000000007941 */ /* 0x000fea0003800200 */
.L_x_17:
[----:B------:R-:W0:Y:S02]  /*0d20*/  F2F.F32.F64 R5, R4 ;  /* 0x0000000400057310 */ /* 0x000e240000301000 */
[----:B0-----:R3:W-:Y:S02]  /*0d30*/  STG.E desc[UR36][R24.64], R5 ;  /* 0x0000000518007986 */ /* 0x0017e4000c101924 */
.L_x_16:
        /* <DEDUP_REMOVED lines=12> */
.L_x_21:
[----:B------:R-:W-:Y:S05]  /*0e00*/  BSYNC.RELIABLE B1 ;  /* 0x0000000000017941 */ /* 0x000fea0003800100 */
.L_x_20:
[----:B0123--:R-:W-:-:S05]  /*0e10*/  IMAD.WIDE.U32 R4, R33, 0x4, R28 ;  /* 0x0000000421047825 */ /* 0x00ffca00078e001c */
[----:B------:R-:W2:Y:S04]  /*0e20*/  LDG.E R0, desc[UR36][R4.64+0x10] ;  /* 0x0000102404007981 */ /* 0x000ea8000c1e1900 */
[----:B------:R-:W3:Y:S01]  /*0e30*/  LDG.E R6, desc[UR36][R4.64+0x20] ;  /* 0x0000202404067981 */ /* 0x000ee2000c1e1900 */
[----:B--2---:R-:W-:Y:S01]  /*0e40*/  FMUL R3, R0, 0.75 ;  /* 0x3f40000000037820 */ /* 0x004fe20000400000 */
[----:B---3--:R-:W-:Y:S01]  /*0e50*/  FMUL R9, R6, 0.75 ;  /* 0x3f40000006097820 */ /* 0x008fe20000400000 */
[----:B------:R-:W-:-:S03]  /*0e60*/  IMAD.WIDE.U32 R6, R35, 0x4, R28 ;  /* 0x0000000423067825 */ /* 0x000fc600078e001c */
        /* <DEDUP_REMOVED lines=8> */
.L_x_22:
[----:B------:R-:W-:Y:S05]  /*0ef0*/  BSYNC.RECONVERGENT B0 ;  /* 0x0000000000007941 */ /* 0x000fea0003800200 */
.L_x_19:
        /* <DEDUP_REMOVED lines=10> */
.L_x_25:
[----:B------:R-:W-:Y:S05]  /*0fa0*/  BSYNC.RELIABLE B1 ;  /* 0x0000000000017941 */ /* 0x000fea0003800100 */
.L_x_24:
[----:B------:R-:W2:Y:S04]  /*0fb0*/  LDG.E R0, desc[UR36][R28.64+0x10] ;  /* 0x000010241c007981 */ /* 0x000ea8000c1e1900 */
[----:B-1--4-:R-:W0:Y:S04]  /*0fc0*/  LDG.E R4, desc[UR36][R28.64+0x20] ;  /* 0x000020241c047981 */ /* 0x012e28000c1e1900 */
[----:B------:R-:W4:Y:S04]  /*0fd0*/  LDG.E R6, desc[UR36][R28.64+0x8] ;  /* 0x000008241c067981 */ /* 0x000f28000c1e1900 */
[----:B------:R-:W5:Y:S01]  /*0fe0*/  LDG.E R8, desc[UR36][R28.64+0x38] ;  /* 0x000038241c087981 */ /* 0x000f62000c1e1900 */
[----:B--2---:R-:W-:Y:S01]  /*0ff0*/  FMUL R3, R0, 0.75 ;  /* 0x3f40000000037820 */ /* 0x004fe20000400000 */
[----:B0--3--:R-:W-:-:S04]  /*1000*/  FMUL R5, R4, 0.75 ;  /* 0x3f40000004057820 */ /* 0x009fc80000400000 */
[----:B------:R0:W-:Y:S01]  /*1010*/  STG.E desc[UR36][R28.64], R3 ;  /* 0x000000031c007986 */ /* 0x0001e2000c101924 */
[----:B----4-:R-:W-:-:S03]  /*1020*/  FMUL R7, R6, 0.75 ;  /* 0x3f40000006077820 */ /* 0x010fc60000400000 */
[----:B------:R0:W-:Y:S01]  /*1030*/  STG.E desc[UR36][R28.64+0x30], R5 ;  /* 0x000030051c007986 */ /* 0x0001e2000c101924 */
[----:B-----5:R-:W-:-:S03]  /*1040*/  FMUL R9, R8, 0.75 ;  /* 0x3f40000008097820 */ /* 0x020fc60000400000 */
[----:B------:R0:W-:Y:S04]  /*1050*/  STG.E desc[UR36][R28.64+0xc], R7 ;  /* 0x00000c071c007986 */ /* 0x0001e8000c101924 */
[----:B------:R0:W-:Y:S02]  /*1060*/  STG.E desc[UR36][R28.64+0x3c], R9 ;  /* 0x00003c091c007986 */ /* 0x0001e4000c101924 */
.L_x_26:
[----:B------:R-:W-:Y:S05]  /*1070*/  BSYNC.RECONVERGENT B0 ;  /* 0x0000000000007941 */ /* 0x000fea0003800200 */
.L_x_23:
[----:B------:R-:W-:Y:S05]  /*1080*/  WARPSYNC.ALL ;  /* 0x0000000000007948 */ /* 0x000fea0003800000 */
[----:B------:R-:W-:Y:S01]  /*1090*/  ISETP.NE.AND P0, PT, R39, 0xa, PT ;  /* 0x0000000a2700780c */ /* 0x000fe20003f05270 */
[----:B------:R-:W-:-:S12]  /*10a0*/  BSSY.RECONVERGENT B6, `(.L_x_27) ;  /* 0x000000e000067945 */ /* 0x000fd80003800200 */
[----:B------:R-:W-:Y:S05]  /*10b0*/  @P0 BRA `(.L_x_28) ;  /* 0x0000000000300947 */ /* 0x000fea0003800000 */
[----:B------:R-:W5:Y:S01]  /*10c0*/  LDG.E R0, desc[UR36][R28.64+0x28] ;  /* 0x000028241c007981 */ /* 0x000f62000c1e1900 */
[----:B012-4-:R-:W-:Y:S01]  /*10d0*/  MOV R3, 0x0 ;  /* 0x0000000000037802 */ /* 0x017fe20000000f00 */
[----:B------:R-:W0:Y:S01]  /*10e0*/  LDCU.64 UR4, c[0x4][0x8] ;  /* 0x01000100ff0477ac */ /* 0x000e220008000a00 */
[----:B------:R-:W-:Y:S02]  /*10f0*/  IMAD.MOV.U32 R6, RZ, RZ, R30 ;  /* 0x000000ffff067224 */ /* 0x000fe400078e001e */
[----:B------:R1:W2:Y:S01]  /*1100*/  LDC.64 R10, c[0x4][R3] ;  /* 0x01000000030a7b82 */ /* 0x0002a20000000a00 */
[----:B------:R-:W-:Y:S02]  /*1110*/  IMAD.MOV.U32 R7, RZ, RZ, R2 ;  /* 0x000000ffff077224 */ /* 0x000fe400078e0002 */
[----:B0-----:R-:W-:Y:S01]  /*1120*/  IMAD.U32 R4, RZ, RZ, UR4 ;  /* 0x00000004ff047e24 */ /* 0x001fe2000f8e00ff */
[----:B---3--:R-:W-:Y:S01]  /*1130*/  MOV R5, UR5 ;  /* 0x0000000500057c02 */ /* 0x008fe20008000f00 */
[----:B-----5:R-:W0:Y:S02]  /*1140*/  F2F.F64.F32 R8, R0 ;  /* 0x0000000000087310 */ /* 0x020e240000201800 */
[----:B0-2---:R1:W-:Y:S04]  /*1150*/  STL.64 [R1], R8 ;  /* 0x0000000801007387 */ /* 0x0053e80000100a00 */
[----:B------:R-:W-:-:S07]  /*1160*/  LEPC R20, `(.L_x_28) ;  /* 0x000000001014794e */ /* 0x000fce0000000000 */
[----:B-1----:R-:W-:Y:S05]  /*1170*/  CALL.ABS.NOINC R10 ;  /* 0x000000000a007343 */ /* 0x002fea0003c00000 */
.L_x_28:
[----:B------:R-:W-:Y:S05]  /*1180*/  BSYNC.RECONVERGENT B6 ;  /* 0x0000000000067941 */ /* 0x000fea0003800200 */
.L_x_27:
[----:B------:R-:W-:Y:S01]  /*1190*/  ISETP.NE.AND P6, PT, R31, RZ, PT ;  /* 0x000000ff1f00720c */ /* 0x000fe20003fc5270 */
[----:B-1--4-:R-:W-:Y:S01]  /*11a0*/  IMAD.MOV.U32 R4, RZ, RZ, R16 ;  /* 0x000000ffff047224 */ /* 0x012fe200078e0010 */
[----:B0-23--:R-:W-:-:S11]  /*11b0*/  MOV R5, R17 ;  /* 0x0000001100057202 */ /* 0x00dfd60000000f00 */
[----:B------:R-:W-:Y:S05]  /*11c0*/  @P6 BRA `(.L_x_29) ;  /* 0xfffffff000106947 */ /* 0x000fea000383ffff */
[----:B------:R-:W-:Y:S05]  /*11d0*/  BSYNC B7 ;  /* 0x0000000000077941 */ /* 0x000fea0003800000 */
.L_x_0:
[----:B------:R-:W0:Y:S02]  /*11e0*/  LDC R0, c[0x0][0x398] ;  /* 0x0000e600ff007b82 */ /* 0x000e240000000800 */
[----:B0-----:R-:W-:-:S04]  /*11f0*/  LOP3.LUT R0, R0, 0x1, RZ, 0xc0, !PT ;  /* 0x0000000100007812 */ /* 0x001fc800078ec0ff */
[----:B------:R-:W-:-:S13]  /*1200*/  ISETP.NE.U32.AND P0, PT, R0, 0x1, PT ;  /* 0x000000010000780c */ /* 0x000fda0003f05070 */
[----:B------:R-:W-:Y:S05]  /*1210*/  @P0 EXIT ;  /* 0x000000000000094d */ /* 0x000fea0003800000 */
[----:B------:R-:W-:Y:S01]  /*1220*/  IMAD.MOV.U32 R0, RZ, RZ, 0x1 ;  /* 0x00000001ff007424 */ /* 0x000fe200078e00ff */
[----:B------:R-:W-:Y:S01]  /*1230*/  ISETP.LE.U32.AND P1, PT, R39, 0x9, PT ;  /* 0x000000092700780c */ /* 0x000fe20003f23070 */
[----:B------:R-:W-:Y:S03]  /*1240*/  BSSY B0, `(.L_x_30) ;  /* 0x000006a000007945 */ /* 0x000fe60003800000 */
[----:B------:R-:W-:-:S04]  /*1250*/  SHF.L.U32 R0, R0, R39, RZ ;  /* 0x0000002700007219 */ /* 0x000fc800000006ff */
[----:B------:R-:W-:-:S13]  /*1260*/  LOP3.LUT P0, RZ, R0, 0x260, RZ, 0xc0, !PT ;  /* 0x0000026000ff7812 */ /* 0x000fda000780c0ff */
[----:B------:R-:W-:Y:S05]  /*1270*/  @P0 BRA P1, `(.L_x_31) ;  /* 0x0000000000080947 */ /* 0x000fea0000800000 */
[----:B------:R-:W-:-:S13]  /*1280*/  ISETP.NE.AND P0, PT, R39, 0xa, PT ;  /* 0x0000000a2700780c */ /* 0x000fda0003f05270 */
[----:B------:R-:W-:Y:S05]  /*1290*/  @P0 BRA `(.L_x_32) ;  /* 0x0000000000bc0947 */ /* 0x000fea0003800000 */
.L_x_31:
[C---:B------:R-:W-:Y:S02]  /*12a0*/  VIADD R11, R39.reuse, 0x4 ;  /* 0x00000004270b7836 */ /* 0x040fe40000000000 */
[----:B------:R-:W-:-:S04]  /*12b0*/  IMAD.WIDE.U32 R8, R39, 0x4, R28 ;  /* 0x0000000427087825 */ /* 0x000fc800078e001c */
[----:B------:R-:W-:Y:S01]  /*12c0*/  IMAD.WIDE.U32 R10, R11, 0x4, R28 ;  /* 0x000000040b0a7825 */ /* 0x000fe200078e001c */
[----:B------:R-:W2:Y:S04]  /*12d0*/  LDG.E R0, desc[UR36][R8.64+-0x10] ;  /* 0xfffff02408007981 */ /* 0x000ea8000c1e1900 */
[----:B------:R-:W3:Y:S04]  /*12e0*/  LDG.E R3, desc[UR36][R8.64+-0x4] ;  /* 0xfffffc2408037981 */ /* 0x000ee8000c1e1900 */
[----:B------:R-:W2:Y:S04]  /*12f0*/  LDG.E R11, desc[UR36][R10.64] ;  /* 0x000000240a0b7981 */ /* 0x000ea8000c1e1900 */
[----:B------:R-:W4:Y:S04]  /*1300*/  LDG.E R15, desc[UR36][R8.64+0x4] ;  /* 0x00000424080f7981 */ /* 0x000f28000c1e1900 */
[----:B------:R-:W5:Y:S01]  /*1310*/  LDG.E R21, desc[UR36][R8.64] ;  /* 0x0000002408157981 */ /* 0x000f62000c1e1900 */
[----:B------:R-:W-:-:S06]  /*1320*/  IMAD.WIDE.U32 R18, R39, 0x4, R18 ;  /* 0x0000000427127825 */ /* 0x000fcc00078e0012 */
[----:B------:R-:W5:Y:S01]  /*1330*/  LDG.E R18, desc[UR36][R18.64] ;  /* 0x0000002412127981 */ /* 0x000f62000c1e1900 */
[----:B------:R-:W0:Y:S01]  /*1340*/  MUFU.RCP64H R7, 1.0001993179321289062 ;  /* 0x3ff000d100077908 */ /* 0x000e220000001800 */
[----:B------:R-:W-:Y:S02]  /*1350*/  HFMA2 R5, -RZ, RZ, 1.984375, 1.2457370758056640625e-05 ;  /* 0x3ff000d1ff057431 */ /* 0x000fe400000001ff */
[----:B------:R-:W-:Y:S02]  /*1360*/  IMAD.MOV.U32 R4, RZ, RZ, -0x48e8a71e ;  /* 0xb71758e2ff047424 */ /* 0x000fe400078e00ff */
[----:B------:R-:W-:-:S06]  /*1370*/  IMAD.MOV.U32 R6, RZ, RZ, 0x1 ;  /* 0x00000001ff067424 */ /* 0x000fcc00078e00ff */
[----:B0-----:R-:W-:-:S08]  /*1380*/  DFMA R12, R6, -R4, 1 ;  /* 0x3ff00000060c742b */ /* 0x001fd00000000804 */
[----:B------:R-:W-:-:S08]  /*1390*/  DFMA R12, R12, R12, R12 ;  /* 0x0000000c0c0c722b */ /* 0x000fd0000000000c */
[----:B------:R-:W-:Y:S01]  /*13a0*/  DFMA R12, R6, R12, R6 ;  /* 0x0000000c060c722b */ /* 0x000fe20000000006 */
[----:B------:R-:W-:Y:S01]  /*13b0*/  UMOV UR4, 0x91d14e3c ;  /* 0x91d14e3c00047882 */ /* 0x000fe20000000000 */
[----:B------:R-:W-:Y:S01]  /*13c0*/  UMOV UR5, 0x3feffe5c ;  /* 0x3feffe5c00057882 */ /* 0x000fe20000000000 */
[----:B------:R-:W-:Y:S01]  /*13d0*/  BSSY.RECONVERGENT B1, `(.L_x_33) ;  /* 0x0000018000017945 */ /* 0x000fe20003800200 */
[----:B--2---:R-:W-:-:S04]  /*13e0*/  FADD R0, R0, R11 ;  /* 0x0000000b00007221 */ /* 0x004fc80000000000 */
[----:B---3--:R-:W-:-:S04]  /*13f0*/  FADD R0, R0, R3 ;  /* 0x0000000300007221 */ /* 0x008fc80000000000 */
[----:B----4-:R-:W-:Y:S01]  /*1400*/  FADD R0, R0, R15 ;  /* 0x0000000f00007221 */ /* 0x010fe20000000000 */
[----:B-----5:R-:W-:-:S03]  /*1410*/  FADD R10, R21, R21 ;  /* 0x00000015150a7221 */ /* 0x020fc60000000000 */
[----:B------:R-:W-:-:S03]  /*1420*/  FFMA R0, R21, -4, R0 ;  /* 0xc080000015007823 */ /* 0x000fc60000000000 */
[----:B------:R-:W-:Y:S08]  /*1430*/  F2F.F64.F32 R10, R10 ;  /* 0x0000000a000a7310 */ /* 0x000ff00000201800 */
[----:B------:R-:W0:Y:S01]  /*1440*/  F2F.F64.F32 R8, R0 ;  /* 0x0000000000087310 */ /* 0x000e220000201800 */
[----:B------:R-:W-:-:S07]  /*1450*/  DFMA R14, R12, -R4, 1 ;  /* 0x3ff000000c0e742b */ /* 0x000fce0000000804 */
        /* <DEDUP_REMOVED lines=15> */
.L_x_34:
[----:B------:R-:W-:Y:S05]  /*1550*/  BSYNC.RECONVERGENT B1 ;  /* 0x0000000000017941 */ /* 0x000fea0003800200 */
.L_x_33:
[----:B------:R-:W0:Y:S01]  /*1560*/  F2F.F32.F64 R5, R4 ;  /* 0x0000000400057310 */ /* 0x000e220000301000 */
[----:B------:R-:W-:-:S05]  /*1570*/  IMAD.WIDE.U32 R6, R39, 0x4, R16 ;  /* 0x0000000427067825 */ /* 0x000fca00078e0010 */
[----:B0-----:R0:W-:Y:S02]  /*1580*/  STG.E desc[UR36][R6.64], R5 ;  /* 0x0000000506007986 */ /* 0x0011e4000c101924 */
.L_x_32:
[----:B------:R-:W-:Y:S01]  /*1590*/  MOV R0, 0x1 ;  /* 0x0000000100007802 */ /* 0x000fe20000000f00 */
[----:B------:R-:W-:Y:S05]  /*15a0*/  WARPSYNC.ALL ;  /* 0x0000000000007948 */ /* 0x000fea0003800000 */
[----:B------:R-:W-:Y:S01]  /*15b0*/  SHF.L.U32 R10, R0, R39, RZ ;  /* 0x00000027000a7219 */ /* 0x000fe200000006ff */
[----:B------:R-:W-:Y:S01]  /*15c0*/  BSSY.RECONVERGENT B1, `(.L_x_35) ;  /* 0x0000018000017945 */ /* 0x000fe20003800200 */
[----:B------:R-:W-:Y:S01]  /*15d0*/  BAR.SYNC.DEFER_BLOCKING 0x0 ;  /* 0x0000000000007b1d */ /* 0x000fe20000010000 */
[----:B------:R-:W-:Y:S02]  /*15e0*/  ISETP.LE.U32.AND P1, PT, R39, 0xd, PT ;  /* 0x0000000d2700780c */ /* 0x000fe40003f23070 */
[----:B------:R-:W-:-:S03]  /*15f0*/  LOP3.LUT P0, RZ, R10, 0x2996, RZ, 0xc0, !PT ;  /* 0x000029960aff7812 */ /* 0x000fc6000780c0ff */
[----:B------:R-:W-:Y:S10]  /*1600*/  BSSY.RELIABLE B7, `(.L_x_36) ;  /* 0x0000005000077945 */ /* 0x000ff40003800100 */
[----:B------:R-:W-:Y:S05]  /*1610*/  @P0 BRA P1, `(.L_x_37) ;  /* 0x00000000000c0947 */ /* 0x000fea0000800000 */
[----:B------:R-:W-:-:S13]  /*1620*/  ISETP.NE.AND P0, PT, R39, 0xe, PT ;  /* 0x0000000e2700780c */ /* 0x000fda0003f05270 */
[----:B------:R-:W-:Y:S05]  /*1630*/  @P0 BREAK.RELIABLE B7 ;  /* 0x0000000000070942 */ /* 0x000fea0003800100 */
[----:B------:R-:W-:Y:S05]  /*1640*/  @P0 BRA `(.L_x_38) ;  /* 0x00000000003c0947 */ /* 0x000fea0003800000 */
.L_x_37:
[----:B------:R-:W-:Y:S05]  /*1650*/  BSYNC.RELIABLE B7 ;  /* 0x0000000000077941 */ /* 0x000fea0003800100 */
.L_x_36:
[----:B0-----:R-:W-:-:S05]  /*1660*/  IMAD.WIDE.U32 R4, R33, 0x4, R16 ;  /* 0x0000000421047825 */ /* 0x001fca00078e0010 */
        /* <DEDUP_REMOVED lines=13> */
.L_x_38:
[----:B------:R-:W-:Y:S05]  /*1740*/  BSYNC.RECONVERGENT B1 ;  /* 0x0000000000017941 */ /* 0x000fea0003800200 */
.L_x_35:
        /* <DEDUP_REMOVED lines=9> */
.L_x_41:
[----:B------:R-:W-:Y:S05]  /*17e0*/  BSYNC.RELIABLE B6 ;  /* 0x0000000000067941 */ /* 0x000fea0003800100 */
.L_x_40:
[----:B------:R-:W2:Y:S04]  /*17f0*/  LDG.E R0, desc[UR36][R16.64+0x10] ;  /* 0x0000102410007981 */ /* 0x000ea8000c1e1900 */
[----:B-1----:R-:W3:Y:S04]  /*1800*/  LDG.E R4, desc[UR36][R16.64+0x20] ;  /* 0x0000202410047981 */ /* 0x002ee8000c1e1900 */
[----:B0-----:R-:W4:Y:S04]  /*1810*/  LDG.E R6, desc[UR36][R16.64+0x8] ;  /* 0x0000082410067981 */ /* 0x001f28000c1e1900 */
[----:B------:R-:W5:Y:S01]  /*1820*/  LDG.E R8, desc[UR36][R16.64+0x38] ;  /* 0x0000382410087981 */ /* 0x000f62000c1e1900 */
[----:B--2---:R-:W-:Y:S01]  /*1830*/  FMUL R3, R0, 0.75 ;  /* 0x3f40000000037820 */ /* 0x004fe20000400000 */
[----:B---3--:R-:W-:-:S04]  /*1840*/  FMUL R5, R4, 0.75 ;  /* 0x3f40000004057820 */ /* 0x008fc80000400000 */
[----:B------:R2:W-:Y:S01]  /*1850*/  STG.E desc[UR36][R16.64], R3 ;  /* 0x0000000310007986 */ /* 0x0005e2000c101924 */
[----:B----4-:R-:W-:-:S03]  /*1860*/  FMUL R7, R6, 0.75 ;  /* 0x3f40000006077820 */ /* 0x010fc60000400000 */
[----:B------:R2:W-:Y:S01]  /*1870*/  STG.E desc[UR36][R16.64+0x30], R5 ;  /* 0x0000300510007986 */ /* 0x0005e2000c101924 */
[----:B-----5:R-:W-:-:S03]  /*1880*/  FMUL R9, R8, 0.75 ;  /* 0x3f40000008097820 */ /* 0x020fc60000400000 */
[----:B------:R2:W-:Y:S04]  /*1890*/  STG.E desc[UR36][R16.64+0xc], R7 ;  /* 0x00000c0710007986 */ /* 0x0005e8000c101924 */
[----:B------:R2:W-:Y:S02]  /*18a0*/  STG.E desc[UR36][R16.64+0x3c], R9 ;  /* 0x00003c0910007986 */ /* 0x0005e4000c101924 */
.L_x_42:
[----:B------:R-:W-:Y:S05]  /*18b0*/  BSYNC.RECONVERGENT B1 ;  /* 0x0000000000017941 */ /* 0x000fea0003800200 */
.L_x_39:
[----:B------:R-:W-:-:S13]  /*18c0*/  ISETP.NE.AND P0, PT, R39, 0xa, PT ;  /* 0x0000000a2700780c */ /* 0x000fda0003f05270 */
[----:B------:R-:W-:Y:S05]  /*18d0*/  @P0 EXIT ;  /* 0x000000000000094d */ /* 0x000fea0003800000 */
[----:B------:R-:W-:Y:S05]  /*18e0*/  BSYNC B0 ;  /* 0x0000000000007941 */ /* 0x000fea0003800000 */
.L_x_30:
[----:B------:R-:W-:Y:S05]  /*18f0*/  WARPSYNC.ALL ;  /* 0x0000000000007948 */ /* 0x000fea0003800000 */
[----:B--2---:R-:W2:Y:S01]  /*1900*/  LDG.E R16, desc[UR36][R16.64+0x28] ;  /* 0x0000282410107981 */ /* 0x004ea2000c1e1900 */
[----:B------:R-:W-:Y:S01]  /*1910*/  MOV R0, 0x0 ;  /* 0x0000000000007802 */ /* 0x000fe20000000f00 */
[----:B------:R-:W3:Y:S01]  /*1920*/  LDCU.64 UR4, c[0x4][0x8] ;  /* 0x01000100ff0477ac */ /* 0x000ee20008000a00 */
[----:B01----:R-:W-:Y:S01]  /*1930*/  IMAD.MOV.U32 R6, RZ, RZ, R30 ;  /* 0x000000ffff067224 */ /* 0x003fe200078e001e */
[----:B------:R-:W-:Y:S01]  /*1940*/  MOV R7, R2 ;  /* 0x0000000200077202 */ /* 0x000fe20000000f00 */
[----:B------:R0:W1:Y:S01]  /*1950*/  LDC.64 R10, c[0x4][R0] ;  /* 0x01000000000a7b82 */ /* 0x0000620000000a00 */
[----:B---3--:R-:W-:-:S02]  /*1960*/  IMAD.U32 R4, RZ, RZ, UR4 ;  /* 0x00000004ff047e24 */ /* 0x008fc4000f8e00ff */
[----:B------:R-:W-:Y:S01]  /*1970*/  IMAD.U32 R5, RZ, RZ, UR5 ;  /* 0x00000005ff057e24 */ /* 0x000fe2000f8e00ff */
[----:B--2---:R-:W2:Y:S02]  /*1980*/  F2F.F64.F32 R8, R16 ;  /* 0x0000001000087310 */ /* 0x004ea40000201800 */
[----:B-12---:R0:W-:Y:S04]  /*1990*/  STL.64 [R1], R8 ;  /* 0x0000000801007387 */ /* 0x0061e80000100a00 */
[----:B------:R-:W-:-:S07]  /*19a0*/  LEPC R20, `(.L_x_43) ;  /* 0x000000001014794e */ /* 0x000fce0000000000 */
[----:B0-----:R-:W-:Y:S05]  /*19b0*/  CALL.ABS.NOINC R10 ;  /* 0x000000000a007343 */ /* 0x001fea0003c00000 */
.L_x_43:
[----:B------:R-:W-:Y:S05]  /*19c0*/  EXIT ;  /* 0x000000000000794d */ /* 0x000fea0003800000 */
        .weak           $__internal_0_$__cuda_sm20_div_rn_f64_full
        .type           $__internal_0_$__cuda_sm20_div_rn_f64_full,@function
        .size           $__internal_0_$__cuda_sm20_div_rn_f64_full,(.L_x_50 - $__internal_0_$__cuda_sm20_div_rn_f64_full)
$__internal_0_$__cuda_sm20_div_rn_f64_full:
[----:B------:R-:W-:Y:S01]  /*19d0*/  IMAD.MOV.U32 R7, RZ, RZ, R9 ;  /* 0x000000ffff077224 */ /* 0x000fe200078e0009 */
[C---:B------:R-:W-:Y:S01]  /*19e0*/  FSETP.GEU.AND P0, PT, |R37|.reuse, 1.469367938527859385e-39, PT ;  /* 0x001000002500780b */ /* 0x040fe20003f0e200 */
[----:B------:R-:W-:Y:S01]  /*19f0*/  IMAD.U32 R36, RZ, RZ, UR38 ;  /* 0x00000026ff247e24 */ /* 0x000fe2000f8e00ff */
[----:B------:R-:W-:Y:S01]  /*1a00*/  LOP3.LUT R3, R37, 0x800fffff, RZ, 0xc0, !PT ;  /* 0x800fffff25037812 */ /* 0x000fe200078ec0ff */
[----:B------:R-:W-:Y:S01]  /*1a10*/  IMAD.MOV.U32 R6, RZ, RZ, R8 ;  /* 0x000000ffff067224 */ /* 0x000fe200078e0008 */
[----:B------:R-:W-:Y:S01]  /*1a20*/  FSETP.GEU.AND P2, PT, |R7|, 1.469367938527859385e-39, PT ;  /* 0x001000000700780b */ /* 0x000fe20003f4e200 */
[----:B------:R-:W-:Y:S01]  /*1a30*/  IMAD.MOV.U32 R20, RZ, RZ, 0x1ca00000 ;  /* 0x1ca00000ff147424 */ /* 0x000fe200078e00ff */
[----:B------:R-:W-:Y:S01]  /*1a40*/  MOV R4, UR38 ;  /* 0x0000002600047c02 */ /* 0x000fe20008000f00 */
[----:B------:R-:W-:Y:S01]  /*1a50*/  BSSY.RECONVERGENT B2, `(.L_x_44) ;  /* 0x0000052000027945 */ /* 0x000fe20003800200 */
[----:B------:R-:W-:Y:S02]  /*1a60*/  LOP3.LUT R5, R3, 0x3ff00000, RZ, 0xfc, !PT ;  /* 0x3ff0000003057812 */ /* 0x000fe400078efcff */
[----:B------:R-:W-:-:S02]  /*1a70*/  LOP3.LUT R3, R7, 0x7ff00000, RZ, 0xc0, !PT ;  /* 0x7ff0000007037812 */ /* 0x000fc400078ec0ff */
[----:B------:R-:W-:Y:S01]  /*1a80*/  LOP3.LUT R34, R37, 0x7ff00000, RZ, 0xc0, !PT ;  /* 0x7ff0000025227812 */ /* 0x000fe200078ec0ff */
[----:B------:R-:W-:Y:S01]  /*1a90*/  @!P0 DMUL R4, R36, 8.98846567431157953865e+307 ;  /* 0x7fe0000024048828 */ /* 0x000fe20000000000 */
[----:B------:R-:W-:Y:S02]  /*1aa0*/  MOV R12, 0x1 ;  /* 0x00000001000c7802 */ /* 0x000fe40000000f00 */
[----:B------:R-:W-:Y:S01]  /*1ab0*/  ISETP.GE.U32.AND P1, PT, R3, R34, PT ;  /* 0x000000220300720c */ /* 0x000fe20003f26070 */
[----:B------:R-:W-:Y:S01]  /*1ac0*/  @!P2 IMAD.MOV.U32 R10, RZ, RZ, RZ ;  /* 0x000000ffff0aa224 */ /* 0x000fe200078e00ff */
[----:B------:R-:W-:Y:S01]  /*1ad0*/  @!P2 LOP3.LUT R8, R37, 0x7ff00000, RZ, 0xc0, !PT ;  /* 0x7ff000002508a812 */ /* 0x000fe200078ec0ff */
[----:B------:R-:W0:Y:S01]  /*1ae0*/  MUFU.RCP64H R13, R5 ;  /* 0x00000005000d7308 */ /* 0x000e220000001800 */
[----:B------:R-:W-:Y:S02]  /*1af0*/  SEL R9, R20, 0x63400000, !P1 ;  /* 0x6340000014097807 */ /* 0x000fe40004800000 */
[----:B------:R-:W-:Y:S01]  /*1b00*/  @!P2 ISETP.GE.U32.AND P3, PT, R3, R8, PT ;  /* 0x000000080300a20c */ /* 0x000fe20003f66070 */
[----:B------:R-:W-:Y:S01]  /*1b10*/  IMAD.MOV.U32 R8, RZ, RZ, R6 ;  /* 0x000000ffff087224 */ /* 0x000fe200078e0006 */
[----:B------:R-:W-:-:S02]  /*1b20*/  LOP3.LUT R9, R9, 0x800fffff, R7, 0xf8, !PT ;  /* 0x800fffff09097812 */ /* 0x000fc400078ef807 */
[----:B------:R-:W-:Y:S02]  /*1b30*/  @!P2 SEL R11, R20, 0x63400000, !P3 ;  /* 0x63400000140ba807 */ /* 0x000fe40005800000 */
[----:B------:R-:W-:Y:S02]  /*1b40*/  @!P0 LOP3.LUT R34, R5, 0x7ff00000, RZ, 0xc0, !PT ;  /* 0x7ff0000005228812 */ /* 0x000fe400078ec0ff */
[----:B------:R-:W-:-:S04]  /*1b50*/  @!P2 LOP3.LUT R11, R11, 0x80000000, R7, 0xf8, !PT ;  /* 0x800000000b0ba812 */ /* 0x000fc800078ef807 */
[----:B------:R-:W-:-:S06]  /*1b60*/  @!P2 LOP3.LUT R11, R11, 0x100000, RZ, 0xfc, !PT ;  /* 0x001000000b0ba812 */ /* 0x000fcc00078efcff */
[----:B------:R-:W-:Y:S02]  /*1b70*/  @!P2 DFMA R8, R8, 2, -R10 ;  /* 0x400000000808a82b */ /* 0x000fe4000000080a */
[----:B0-----:R-:W-:-:S08]  /*1b80*/  DFMA R10, R12, -R4, 1 ;  /* 0x3ff000000c0a742b */ /* 0x001fd00000000804 */
[----:B------:R-:W-:-:S08]  /*1b90*/  DFMA R10, R10, R10, R10 ;  /* 0x0000000a0a0a722b */ /* 0x000fd0000000000a */
[----:B------:R-:W-:-:S08]  /*1ba0*/  DFMA R10, R12, R10, R12 ;  /* 0x0000000a0c0a722b */ /* 0x000fd0000000000c */
[----:B------:R-:W-:-:S08]  /*1bb0*/  DFMA R12, R10, -R4, 1 ;  /* 0x3ff000000a0c742b */ /* 0x000fd00000000804 */
[----:B------:R-:W-:-:S08]  /*1bc0*/  DFMA R10, R10, R12, R10 ;  /* 0x0000000c0a0a722b */ /* 0x000fd0000000000a */
[----:B------:R-:W-:-:S08]  /*1bd0*/  DMUL R12, R10, R8 ;  /* 0x000000080a0c7228 */ /* 0x000fd00000000000 */
[----:B------:R-:W-:-:S08]  /*1be0*/  DFMA R14, R12, -R4, R8 ;  /* 0x800000040c0e722b */ /* 0x000fd00000000008 */
[----:B------:R-:W-:Y:S01]  /*1bf0*/  DFMA R14, R10, R14, R12 ;  /* 0x0000000e0a0e722b */ /* 0x000fe2000000000c */
[----:B------:R-:W-:Y:S01]  /*1c00*/  IMAD.MOV.U32 R13, RZ, RZ, R3 ;  /* 0x000000ffff0d7224 */ /* 0x000fe200078e0003 */
[----:B------:R-:W-:-:S05]  /*1c10*/  @!P2 LOP3.LUT R13, R9, 0x7ff00000, RZ, 0xc0, !PT ;  /* 0x7ff00000090da812 */ /* 0x000fca00078ec0ff */
[----:B------:R-:W-:-:S05]  /*1c20*/  VIADD R10, R13, 0xffffffff ;  /* 0xffffffff0d0a7836 */ /* 0x000fca0000000000 */
[----:B------:R-:W-:Y:S01]  /*1c30*/  ISETP.GT.U32.AND P0, PT, R10, 0x7feffffe, PT ;  /* 0x7feffffe0a00780c */ /* 0x000fe20003f04070 */
[----:B------:R-:W-:-:S05]  /*1c40*/  VIADD R10, R34, 0xffffffff ;  /* 0xffffffff220a7836 */ /* 0x000fca0000000000 */
[----:B------:R-:W-:-:S13]  /*1c50*/  ISETP.GT.U32.OR P0, PT, R10, 0x7feffffe, P0 ;  /* 0x7feffffe0a00780c */ /* 0x000fda0000704470 */
[----:B------:R-:W-:Y:S05]  /*1c60*/  @P0 BRA `(.L_x_45) ;  /* 0x00000000006c0947 */ /* 0x000fea0003800000 */
[----:B------:R-:W-:-:S04]  /*1c70*/  LOP3.LUT R10, R37, 0x7ff00000, RZ, 0xc0, !PT ;  /* 0x7ff00000250a7812 */ /* 0x000fc800078ec0ff */
[CC--:B------:R-:W-:Y:S02]  /*1c80*/  VIADDMNMX R6, R3.reuse, -R10.reuse, 0xb9600000, !PT ;  /* 0xb960000003067446 */ /* 0x0c0fe4000780090a */
[----:B------:R-:W-:Y:S02]  /*1c90*/  ISETP.GE.U32.AND P0, PT, R3, R10, PT ;  /* 0x0000000a0300720c */ /* 0x000fe40003f06070 */
[----:B------:R-:W-:Y:S02]  /*1ca0*/  VIMNMX R6, PT, PT, R6, 0x46a00000, PT ;  /* 0x46a0000006067848 */ /* 0x000fe40003fe0100 */
[----:B------:R-:W-:-:S04]  /*1cb0*/  SEL R3, R20, 0x63400000, !P0 ;  /* 0x6340000014037807 */ /* 0x000fc80004000000 */
[----:B------:R-:W-:Y:S01]  /*1cc0*/  IADD3 R12, PT, PT, -R3, R6, RZ ;  /* 0x00000006030c7210 */ /* 0x000fe20007ffe1ff */
[----:B------:R-:W-:-:S04]  /*1cd0*/  IMAD.MOV.U32 R6, RZ, RZ, RZ ;  /* 0x000000ffff067224 */ /* 0x000fc800078e00ff */
[----:B------:R-:W-:-:S06]  /*1ce0*/  VIADD R7, R12, 0x7fe00000 ;  /* 0x7fe000000c077836 */ /* 0x000fcc0000000000 */
[----:B------:R-:W-:-:S10]  /*1cf0*/  DMUL R10, R14, R6 ;  /* 0x000000060e0a7228 */ /* 0x000fd40000000000 */
[----:B------:R-:W-:-:S13]  /*1d00*/  FSETP.GTU.AND P0, PT, |R11|, 1.469367938527859385e-39, PT ;  /* 0x001000000b00780b */ /* 0x000fda0003f0c200 */
[----:B------:R-:W-:Y:S05]  /*1d10*/  @P0 BRA `(.L_x_46) ;  /* 0x0000000000940947 */ /* 0x000fea0003800000 */
[----:B------:R-:W-:Y:S01]  /*1d20*/  DFMA R4, R14, -R4, R8 ;  /* 0x800000040e04722b */ /* 0x000fe20000000008 */
[----:B------:R-:W-:-:S09]  /*1d30*/  IMAD.MOV.U32 R6, RZ, RZ, RZ ;  /* 0x000000ffff067224 */ /* 0x000fd200078e00ff */
[C---:B------:R-:W-:Y:S02]  /*1d40*/  FSETP.NEU.AND P0, PT, R5.reuse, RZ, PT ;  /* 0x000000ff0500720b */ /* 0x040fe40003f0d000 */
[----:B------:R-:W-:-:S04]  /*1d50*/  LOP3.LUT R3, R5, 0x80000000, R37, 0x48, !PT ;  /* 0x8000000005037812 */ /* 0x000fc800078e4825 */
[----:B------:R-:W-:-:S07]  /*1d60*/  LOP3.LUT R7, R3, R7, RZ, 0xfc, !PT ;  /* 0x0000000703077212 */ /* 0x000fce00078efcff */
[----:B------:R-:W-:Y:S05]  /*1d70*/  @!P0 BRA `(.L_x_46) ;  /* 0x00000000007c8947 */ /* 0x000fea0003800000 */
[----:B------:R-:W-:Y:S01]  /*1d80*/  IADD3 R5, PT, PT, -R12, RZ, RZ ;  /* 0x000000ff0c057210 */ /* 0x000fe20007ffe1ff */
[----:B------:R-:W-:Y:S01]  /*1d90*/  IMAD.MOV.U32 R4, RZ, RZ, RZ ;  /* 0x000000ffff047224 */ /* 0x000fe200078e00ff */
[----:B------:R-:W-:-:S05]  /*1da0*/  DMUL.RP R6, R14, R6 ;  /* 0x000000060e067228 */ /* 0x000fca0000008000 */
[----:B------:R-:W-:-:S05]  /*1db0*/  DFMA R4, R10, -R4, R14 ;  /* 0x800000040a04722b */ /* 0x000fca000000000e */
[----:B------:R-:W-:Y:S02]  /*1dc0*/  LOP3.LUT R3, R7, R3, RZ, 0x3c, !PT ;  /* 0x0000000307037212 */ /* 0x000fe400078e3cff */
[----:B------:R-:W-:-:S04]  /*1dd0*/  IADD3 R4, PT, PT, -R12, -0x43300000, RZ ;  /* 0xbcd000000c047810 */ /* 0x000fc80007ffe1ff */
[----:B------:R-:W-:-:S04]  /*1de0*/  FSETP.NEU.AND P0, PT, |R5|, R4, PT ;  /* 0x000000040500720b */ /* 0x000fc80003f0d200 */
[----:B------:R-:W-:Y:S02]  /*1df0*/  FSEL R10, R6, R10, !P0 ;  /* 0x0000000a060a7208 */ /* 0x000fe40004000000 */
[----:B------:R-:W-:Y:S01]  /*1e00*/  FSEL R11, R3, R11, !P0 ;  /* 0x0000000b030b7208 */ /* 0x000fe20004000000 */
[----:B------:R-:W-:Y:S06]  /*1e10*/  BRA `(.L_x_46) ;  /* 0x0000000000547947 */ /* 0x000fec0003800000 */
.L_x_45:
[----:B------:R-:W-:-:S14]  /*1e20*/  DSETP.NAN.AND P0, PT, R6, R6, PT ;  /* 0x000000060600722a */ /* 0x000fdc0003f08000 */
[----:B------:R-:W-:Y:S05]  /*1e30*/  @P0 BRA `(.L_x_47) ;  /* 0x0000000000440947 */ /* 0x000fea0003800000 */
[----:B------:R-:W-:-:S14]  /*1e40*/  DSETP.NAN.AND P0, PT, R36, R36, PT ;  /* 0x000000242400722a */ /* 0x000fdc0003f08000 */
[----:B------:R-:W-:Y:S05]  /*1e50*/  @P0 BRA `(.L_x_48) ;  /* 0x0000000000300947 */ /* 0x000fea0003800000 */
[----:B------:R-:W-:Y:S01]  /*1e60*/  ISETP.NE.AND P0, PT, R13, R34, PT ;  /* 0x000000220d00720c */ /* 0x000fe20003f05270 */
[----:B------:R-:W-:Y:S02]  /*1e70*/  IMAD.MOV.U32 R10, RZ, RZ, 0x0 ;  /* 0x00000000ff0a7424 */ /* 0x000fe400078e00ff */
[----:B------:R-:W-:-:S10]  /*1e80*/  IMAD.MOV.U32 R11, RZ, RZ, -0x80000 ;  /* 0xfff80000ff0b7424 */ /* 0x000fd400078e00ff */
[----:B------:R-:W-:Y:S05]  /*1e90*/  @!P0 BRA `(.L_x_46) ;  /* 0x0000000000348947 */ /* 0x000fea0003800000 */
[----:B------:R-:W-:Y:S02]  /*1ea0*/  ISETP.NE.AND P0, PT, R13, 0x7ff00000, PT ;  /* 0x7ff000000d00780c */ /* 0x000fe40003f05270 */
[----:B------:R-:W-:Y:S02]  /*1eb0*/  LOP3.LUT R11, R7, 0x80000000, R37, 0x48, !PT ;  /* 0x80000000070b7812 */ /* 0x000fe400078e4825 */
[----:B------:R-:W-:-:S13]  /*1ec0*/  ISETP.EQ.OR P0, PT, R34, RZ, !P0 ;  /* 0x000000ff2200720c */ /* 0x000fda0004702670 */
[----:B------:R-:W-:Y:S02]  /*1ed0*/  @P0 LOP3.LUT R3, R11, 0x7ff00000, RZ, 0xfc, !PT ;  /* 0x7ff000000b030812 */ /* 0x000fe400078efcff */
[----:B------:R-:W-:Y:S01]  /*1ee0*/  @!P0 MOV R10, RZ ;  /* 0x000000ff000a8202 */ /* 0x000fe20000000f00 */
[----:B------:R-:W-:Y:S02]  /*1ef0*/  @P0 IMAD.MOV.U32 R10, RZ, RZ, RZ ;  /* 0x000000ffff0a0224 */ /* 0x000fe400078e00ff */
[----:B------:R-:W-:Y:S01]  /*1f00*/  @P0 IMAD.MOV.U32 R11, RZ, RZ, R3 ;  /* 0x000000ffff0b0224 */ /* 0x000fe200078e0003 */
[----:B------:R-:W-:Y:S06]  /*1f10*/  BRA `(.L_x_46) ;  /* 0x0000000000147947 */ /* 0x000fec0003800000 */
.L_x_48:
[----:B------:R-:W-:Y:S01]  /*1f20*/  LOP3.LUT R11, R37, 0x80000, RZ, 0xfc, !PT ;  /* 0x00080000250b7812 */ /* 0x000fe200078efcff */
[----:B------:R-:W-:Y:S01]  /*1f30*/  IMAD.MOV.U32 R10, RZ, RZ, R36 ;  /* 0x000000ffff0a7224 */ /* 0x000fe200078e0024 */
[----:B------:R-:W-:Y:S06]  /*1f40*/  BRA `(.L_x_46) ;  /* 0x0000000000087947 */ /* 0x000fec0003800000 */
.L_x_47:
[----:B------:R-:W-:Y:S02]  /*1f50*/  LOP3.LUT R11, R7, 0x80000, RZ, 0xfc, !PT ;  /* 0x00080000070b7812 */ /* 0x000fe400078efcff */
[----:B------:R-:W-:-:S07]  /*1f60*/  MOV R10, R6 ;  /* 0x00000006000a7202 */ /* 0x000fce0000000f00 */
.L_x_46:
[----:B------:R-:W-:Y:S05]  /*1f70*/  BSYNC.RECONVERGENT B2 ;  /* 0x0000000000027941 */ /* 0x000fea0003800200 */
.L_x_44:
[----:B------:R-:W-:Y:S02]  /*1f80*/  IMAD.MOV.U32 R4, RZ, RZ, R0 ;  /* 0x000000ffff047224 */ /* 0x000fe400078e0000 */
[----:B------:R-:W-:-:S04]  /*1f90*/  IMAD.MOV.U32 R5, RZ, RZ, 0x0 ;  /* 0x00000000ff057424 */ /* 0x000fc800078e00ff */
[----:B------:R-:W-:Y:S05]  /*1fa0*/  RET.REL.NODEC R4 `(_Z7processPfS_S_i) ;  /* 0xffffffe004147950 */ /* 0x000fea0003c3ffff */
.L_x_49:
[----:B------:R-:W-:-:S00]  /*1fb0*/  BRA `(.L_x_49) ;  /* 0xfffffffc00fc7947 */ /* 0x000fc0000383ffff */
[----:B------:R-:W-:-:S00]  /*1fc0*/  NOP ;  /* 0x0000000000007918 */ /* 0x000fc00000000000 */
        /* <DEDUP_REMOVED lines=11> */
.L_x_50:


//--------------------- .nv.global.init           --------------------------
	.section	.nv.global.init,"aw",@progbits
.nv.global.init:
	.type		$str,@object
	.size		$str,(.L_0 - $str)
$str:
        /*0000*/ 	.byte	0x25, 0x66, 0x2c, 0x0a, 0x00
.L_0:


//--------------------- .nv.shared.reserved.0     --------------------------
	.section	.nv.shared.reserved.0,"aw",@nobits
	.weak		__nv_reservedSMEM_offset_0_alias
	.size		__nv_reservedSMEM_offset_0_alias, 0, 64
	.other		__nv_reservedSMEM_offset_0_alias,@"STO_CUDA_RESERVED_SHARED STV_DEFAULT"
__nv_reservedSMEM_offset_0_alias:
	.zero		0
	.zero		64


//--------------------- .nv.constant0._Z7processPfS_S_i --------------------------
	.section	.nv.constant0._Z7processPfS_S_i,"a",@progbits
	.sectionflags	@""
	.align	4
.nv.constant0._Z7processPfS_S_i:
	.zero		924


//--------------------- SYMBOLS --------------------------

	.type		.nv.reservedSmem.offset0,@object
	.size		.nv.reservedSmem.offset0,0x4
	.type		vprintf,@function
